// auto-generated by cutlass_sweep.gemm — config: {"arch": "sm_90", "cluster_m": 2, "cluster_n": 2, "dtype": "fp16", "dtype_b": "fp16", "layout": "nt", "stages": 0, "tile_k": 128, "tile_m": 128, "tile_n": 256}
#include "cutlass/cutlass.h"
#include "cutlass/gemm/collective/collective_builder.hpp"
#include "cutlass/gemm/device/gemm_universal_adapter.h"
#include "cutlass/gemm/kernel/gemm_universal.hpp"
#include "cutlass/epilogue/collective/collective_builder.hpp"

using ElemA = cutlass::half_t;
using ElemB = cutlass::half_t;
using ElemCD = cutlass::half_t;
using Acc  = float;
using TileShape    = cute::Shape<cute::_128, cute::_256, cute::_128>;
using ClusterShape = cute::Shape<cute::_2, cute::_2, cute::_1>;

using CollectiveEpilogue = typename cutlass::epilogue::collective::CollectiveBuilder<
    cutlass::arch::Sm90, cutlass::arch::OpClassTensorOp,
    TileShape, ClusterShape,
    cutlass::epilogue::collective::EpilogueTileAuto,
    Acc, Acc,
    ElemCD, cutlass::layout::RowMajor, 128 / cutlass::sizeof_bits<ElemCD>::value,
    ElemCD, cutlass::layout::RowMajor, 128 / cutlass::sizeof_bits<ElemCD>::value,
    cutlass::epilogue::collective::EpilogueScheduleAuto
  >::CollectiveOp;

using CollectiveMainloop = typename cutlass::gemm::collective::CollectiveBuilder<
    cutlass::arch::Sm90, cutlass::arch::OpClassTensorOp,
    ElemA, cutlass::layout::RowMajor, 128 / cutlass::sizeof_bits<ElemA>::value,
    ElemB, cutlass::layout::ColumnMajor, 128 / cutlass::sizeof_bits<ElemB>::value,
    Acc,
    TileShape, ClusterShape,
    cutlass::gemm::collective::StageCountAutoCarveout<static_cast<int>(sizeof(typename CollectiveEpilogue::SharedStorage))>,
    cutlass::gemm::collective::KernelScheduleAuto
  >::CollectiveOp;

using GemmKernel = cutlass::gemm::kernel::GemmUniversal<
    cute::Shape<int,int,int,int>,
    CollectiveMainloop,
    CollectiveEpilogue
>;
using Gemm = cutlass::gemm::device::GemmUniversalAdapter<GemmKernel>;

// Force the device kernel symbol into the cubin without needing a host main.
auto* _anchor = &cutlass::device_kernel<GemmKernel>;


// ===== COMPILED SASS (sm_90a) =====

	.target	sm_90a

	.elftype	@"ET_EXEC"


//--------------------- .note.nv.tkinfo           --------------------------
	.section	.note.nv.tkinfo,"",@"SHT_NOTE"
	.sectionflags	@"SHF_NOTE_NV_TKINFO"
	.tkinfo
        /*0018*/ 	.word	0x00000002
        /*0030*/ 	.string	""
        /*0030*/ 	.string	"ptxas"
        /*0030*/ 	.string	"Cuda compilation tools, release 13.0, V13.0.88"
        /*0030*/ 	.string	"Build cuda_13.0.r13.0/compiler.36424714_0"
        /*0030*/ 	.string	"-arch sm_90a -m 64 "



//--------------------- .note.nv.cuinfo           --------------------------
	.section	.note.nv.cuinfo,"",@"SHT_NOTE"
	.sectionflags	@"SHF_NOTE_NV_CUINFO"
        /*0018*/ 	.short	0x0002
        /*001a*/ 	.short	0x005a
        /*001c*/ 	.short	0x0082
	.zero		2


//--------------------- .nv.info                  --------------------------
	.section	.nv.info,"",@"SHT_CUDA_INFO"
	.align	4


	//----- nvinfo : EIATTR_REGCOUNT
	.align		4
        /*0000*/ 	.byte	0x04, 0x2f
        /*0002*/ 	.short	(.L_15 - .L_14)
	.align		4
.L_14:
        /*0004*/ 	.word	index@(_ZN7cutlass13device_kernelINS_4gemm6kernel13GemmUniversalIN4cute5tupleIJiiiiEEENS1_10collective13CollectiveMmaINS1_34MainloopSm90TmaGmmaWarpSpecializedILi2ENS5_IJNS4_1CILi2EEESB_NSA_ILi1EEEEEENS1_35KernelTmaWarpSpecializedCooperativeEEENS5_IJNSA_ILi128EEENSA_ILi256EEESG_EEENS_6half_tENS5_IJlSC_lEEESJ_SK_NS4_8TiledMMAINS4_8MMA_AtomIJNS4_4SM904GMMA26MMA_64x256x16_F32F16F16_SSILNSO_5MajorE0ELSQ_0ELNSO_7ScaleInE1ELSR_1EEEEEENS4_6LayoutINS5_IJSB_SC_SC_EEENS5_IJSC_NSA_ILi0EEESW_EEEEENS5_IJNS4_10UnderscoreESZ_SZ_EEEEENS4_23SM90_TMA_LOAD_MULTICASTENS4_14ComposedLayoutINS4_7SwizzleILi3ELi4ELi3EEENS4_18smem_ptr_flag_bitsILi16EEENSU_INS5_IJNSA_ILi8EEENSA_ILi64EEEEEENS5_IJS19_SC_EEEEEEEvNS4_8identityES12_S1D_vS1E_EENS_8epilogue10collective6detail29Sm90TmaWarpSpecializedAdapterINS1H_15DefaultEpilogueISJ_SK_SK_NS1G_6thread17LinearCombinationISJ_Li1EffLNS1L_9ScaleType4KindE0ELNS_15FloatRoundStyleE2ESJ_EENS1_15EpilogueDefaultEEEEEvvEEEEvNT_6ParamsE)
        /*0008*/ 	.word	0x000000a8


	//----- nvinfo : EIATTR_FRAME_SIZE
	.align		4
.L_15:
        /*000c*/ 	.byte	0x04, 0x11
        /*000e*/ 	.short	(.L_17 - .L_16)
	.align		4
.L_16:
        /*0010*/ 	.word	index@(_ZN7cutlass13device_kernelINS_4gemm6kernel13GemmUniversalIN4cute5tupleIJiiiiEEENS1_10collective13CollectiveMmaINS1_34MainloopSm90TmaGmmaWarpSpecializedILi2ENS5_IJNS4_1CILi2EEESB_NSA_ILi1EEEEEENS1_35KernelTmaWarpSpecializedCooperativeEEENS5_IJNSA_ILi128EEENSA_ILi256EEESG_EEENS_6half_tENS5_IJlSC_lEEESJ_SK_NS4_8TiledMMAINS4_8MMA_AtomIJNS4_4SM904GMMA26MMA_64x256x16_F32F16F16_SSILNSO_5MajorE0ELSQ_0ELNSO_7ScaleInE1ELSR_1EEEEEENS4_6LayoutINS5_IJSB_SC_SC_EEENS5_IJSC_NSA_ILi0EEESW_EEEEENS5_IJNS4_10UnderscoreESZ_SZ_EEEEENS4_23SM90_TMA_LOAD_MULTICASTENS4_14ComposedLayoutINS4_7SwizzleILi3ELi4ELi3EEENS4_18smem_ptr_flag_bitsILi16EEENSU_INS5_IJNSA_ILi8EEENSA_ILi64EEEEEENS5_IJS19_SC_EEEEEEEvNS4_8identityES12_S1D_vS1E_EENS_8epilogue10collective6detail29Sm90TmaWarpSpecializedAdapterINS1H_15DefaultEpilogueISJ_SK_SK_NS1G_6thread17LinearCombinationISJ_Li1EffLNS1L_9ScaleType4KindE0ELNS_15FloatRoundStyleE2ESJ_EENS1_15EpilogueDefaultEEEEEvvEEEEvNT_6ParamsE)
        /*0014*/ 	.word	0x00000000


	//----- nvinfo : EIATTR_MIN_STACK_SIZE
	.align		4
.L_17:
        /*0018*/ 	.byte	0x04, 0x12
        /*001a*/ 	.short	(.L_19 - .L_18)
	.align		4
.L_18:
        /*001c*/ 	.word	index@(_ZN7cutlass13device_kernelINS_4gemm6kernel13GemmUniversalIN4cute5tupleIJiiiiEEENS1_10collective13CollectiveMmaINS1_34MainloopSm90TmaGmmaWarpSpecializedILi2ENS5_IJNS4_1CILi2EEESB_NSA_ILi1EEEEEENS1_35KernelTmaWarpSpecializedCooperativeEEENS5_IJNSA_ILi128EEENSA_ILi256EEESG_EEENS_6half_tENS5_IJlSC_lEEESJ_SK_NS4_8TiledMMAINS4_8MMA_AtomIJNS4_4SM904GMMA26MMA_64x256x16_F32F16F16_SSILNSO_5MajorE0ELSQ_0ELNSO_7ScaleInE1ELSR_1EEEEEENS4_6LayoutINS5_IJSB_SC_SC_EEENS5_IJSC_NSA_ILi0EEESW_EEEEENS5_IJNS4_10UnderscoreESZ_SZ_EEEEENS4_23SM90_TMA_LOAD_MULTICASTENS4_14ComposedLayoutINS4_7SwizzleILi3ELi4ELi3EEENS4_18smem_ptr_flag_bitsILi16EEENSU_INS5_IJNSA_ILi8EEENSA_ILi64EEEEEENS5_IJS19_SC_EEEEEEEvNS4_8identityES12_S1D_vS1E_EENS_8epilogue10collective6detail29Sm90TmaWarpSpecializedAdapterINS1H_15DefaultEpilogueISJ_SK_SK_NS1G_6thread17LinearCombinationISJ_Li1EffLNS1L_9ScaleType4KindE0ELNS_15FloatRoundStyleE2ESJ_EENS1_15EpilogueDefaultEEEEEvvEEEEvNT_6ParamsE)
        /*0020*/ 	.word	0x00000000
.L_19:


//--------------------- .nv.compat                --------------------------
	.section	.nv.compat,"",@"SHT_CUDA_COMPAT_INFO"
	.align	4
        /*0000*/ 	.byte	0x02, 0x09, 0x01, 0x00, 0x02, 0x02, 0x04, 0x00, 0x02, 0x05, 0x05, 0x00, 0x03, 0x07, 0x01, 0x01
        /*0010*/ 	.byte	0x02, 0x03, 0x01, 0x00, 0x02, 0x06, 0x01, 0x00, 0x04, 0x0b, 0x08, 0x00, 0x00, 0x00, 0x00, 0x00
        /*0020*/ 	.byte	0x00, 0x00, 0x00, 0x00


//--------------------- .nv.info._ZN7cutlass13device_kernelINS_4gemm6kernel13GemmUniversalIN4cute5tupleIJiiiiEEENS1_10collective13CollectiveMmaINS1_34MainloopSm90TmaGmmaWarpSpecializedILi2ENS5_IJNS4_1CILi2EEESB_NSA_ILi1EEEEEENS1_35KernelTmaWarpSpecializedCooperativeEEENS5_IJNSA_ILi128EEENSA_ILi256EEESG_EEENS_6half_tENS5_IJlSC_lEEESJ_SK_NS4_8TiledMMAINS4_8MMA_AtomIJNS4_4SM904GMMA26MMA_64x256x16_F32F16F16_SSILNSO_5MajorE0ELSQ_0ELNSO_7ScaleInE1ELSR_1EEEEEENS4_6LayoutINS5_IJSB_SC_SC_EEENS5_IJSC_NSA_ILi0EEESW_EEEEENS5_IJNS4_10UnderscoreESZ_SZ_EEEEENS4_23SM90_TMA_LOAD_MULTICASTENS4_14ComposedLayoutINS4_7SwizzleILi3ELi4ELi3EEENS4_18smem_ptr_flag_bitsILi16EEENSU_INS5_IJNSA_ILi8EEENSA_ILi64EEEEEENS5_IJS19_SC_EEEEEEEvNS4_8identityES12_S1D_vS1E_EENS_8epilogue10collective6detail29Sm90TmaWarpSpecializedAdapterINS1H_15DefaultEpilogueISJ_SK_SK_NS1G_6thread17LinearCombinationISJ_Li1EffLNS1L_9ScaleType4KindE0ELNS_15FloatRoundStyleE2ESJ_EENS1_15EpilogueDefaultEEEEEvvEEEEvNT_6ParamsE --------------------------
	.section	.nv.info._ZN7cutlass13device_kernelINS_4gemm6kernel13GemmUniversalIN4cute5tupleIJiiiiEEENS1_10collective13CollectiveMmaINS1_34MainloopSm90TmaGmmaWarpSpecializedILi2ENS5_IJNS4_1CILi2EEESB_NSA_ILi1EEEEEENS1_35KernelTmaWarpSpecializedCooperativeEEENS5_IJNSA_ILi128EEENSA_ILi256EEESG_EEENS_6half_tENS5_IJlSC_lEEESJ_SK_NS4_8TiledMMAINS4_8MMA_AtomIJNS4_4SM904GMMA26MMA_64x256x16_F32F16F16_SSILNSO_5MajorE0ELSQ_0ELNSO_7ScaleInE1ELSR_1EEEEEENS4_6LayoutINS5_IJSB_SC_SC_EEENS5_IJSC_NSA_ILi0EEESW_EEEEENS5_IJNS4_10UnderscoreESZ_SZ_EEEEENS4_23SM90_TMA_LOAD_MULTICASTENS4_14ComposedLayoutINS4_7SwizzleILi3ELi4ELi3EEENS4_18smem_ptr_flag_bitsILi16EEENSU_INS5_IJNSA_ILi8EEENSA_ILi64EEEEEENS5_IJS19_SC_EEEEEEEvNS4_8identityES12_S1D_vS1E_EENS_8epilogue10collective6detail29Sm90TmaWarpSpecializedAdapterINS1H_15DefaultEpilogueISJ_SK_SK_NS1G_6thread17LinearCombinationISJ_Li1EffLNS1L_9ScaleType4KindE0ELNS_15FloatRoundStyleE2ESJ_EENS1_15EpilogueDefaultEEEEEvvEEEEvNT_6ParamsE,"",@"SHT_CUDA_INFO"
	.sectionflags	@""
	.align	4


	//----- nvinfo : EIATTR_CUDA_API_VERSION
	.align		4
        /*0000*/ 	.byte	0x04, 0x37
        /*0002*/ 	.short	(.L_21 - .L_20)
.L_20:
        /*0004*/ 	.word	0x00000082


	//----- nvinfo : EIATTR_KPARAM_INFO
	.align		4
.L_21:
        /*0008*/ 	.byte	0x04, 0x17
        /*000a*/ 	.short	(.L_23 - .L_22)
.L_22:
        /*000c*/ 	.word	0x00000000
        /*0010*/ 	.short	0x0000
        /*0012*/ 	.short	0x0070
        /*0014*/ 	.byte	0x00, 0xf0, 0x01, 0x10


	//----- nvinfo : EIATTR_SPARSE_MMA_MASK
	.align		4
.L_23:
        /*0018*/ 	.byte	0x03, 0x50
        /*001a*/ 	.short	0x0000


	//----- nvinfo : EIATTR_MAXREG_COUNT
	.align		4
        /*001c*/ 	.byte	0x03, 0x1b
        /*001e*/ 	.short	0x00a8


	//----- nvinfo : EIATTR_NUM_BARRIERS
	.align		4
        /*0020*/ 	.byte	0x02, 0x4c
        /*0022*/ 	.byte	0x01
	.zero		1


	//----- nvinfo : EIATTR_EXTERNS
	.align		4
        /*0024*/ 	.byte	0x04, 0x0f
        /*0026*/ 	.short	(.L_25 - .L_24)


	//   ....[0]....
	.align		4
.L_24:
        /*0028*/ 	.word	index@(__assertfail)


	//----- nvinfo : EIATTR_MERCURY_ISA_VERSION
	.align		4
.L_25:
        /*002c*/ 	.byte	0x03, 0x5f
        /*002e*/ 	.short	0x0101


	//----- nvinfo : EIATTR_INT_WARP_WIDE_INSTR_OFFSETS
	.align		4
        /*0030*/ 	.byte	0x04, 0x31
        /*0032*/ 	.short	(.L_27 - .L_26)


	//   ....[0]....
.L_26:
        /*0034*/ 	.word	0x00000440


	//   ....[1]....
        /*0038*/ 	.word	0x00000470


	//   ....[2]....
        /*003c*/ 	.word	0x00000630


	//   ....[3]....
        /*0040*/ 	.word	0x000020f0


	//----- nvinfo : EIATTR_COOP_GROUP_MASK_REGIDS
	.align		4
.L_27:
        /*0044*/ 	.byte	0x04, 0x29
        /*0046*/ 	.short	(.L_29 - .L_28)


	//   ....[0]....
.L_28:
        /*0048*/ 	.word	0xffffffff


	//   ....[1]....
        /*004c*/ 	.word	0xffffffff


	//   ....[2]....
        /*0050*/ 	.word	0xffffffff


	//   ....[3]....
        /*0054*/ 	.word	0xffffffff


	//   ....[4]....
        /*0058*/ 	.word	0xffffffff


	//   ....[5]....
        /*005c*/ 	.word	0xffffffff


	//----- nvinfo : EIATTR_COOP_GROUP_INSTR_OFFSETS
	.align		4
.L_29:
        /*0060*/ 	.byte	0x04, 0x28
        /*0062*/ 	.short	(.L_31 - .L_30)


	//   ....[0]....
.L_30:
        /*0064*/ 	.word	0x00000060


	//   ....[1]....
        /*0068*/ 	.word	0x00000070


	//   ....[2]....
        /*006c*/ 	.word	0x00000130


	//   ....[3]....
        /*0070*/ 	.word	0x00000290


	//   ....[4]....
        /*0074*/ 	.word	0x000007b0


	//   ....[5]....
        /*0078*/ 	.word	0x00001200


	//----- nvinfo : EIATTR_REG_RECONFIG
	.align		4
.L_31:
        /*007c*/ 	.byte	0x01, 0x54
	.zero		2


	//----- nvinfo : EIATTR_SYSCALL_OFFSETS
	.align		4
        /*0080*/ 	.byte	0x04, 0x46
        /*0082*/ 	.short	(.L_33 - .L_32)


	//   ....[0]....
.L_32:
        /*0084*/ 	.word	0x000013c0


	//----- nvinfo : EIATTR_MBARRIER_INSTR_OFFSETS
	.align		4
.L_33:
        /*0088*/ 	.byte	0x04, 0x39
        /*008a*/ 	.short	(.L_35 - .L_34)


	//   ....[0]....
.L_34:
        /*008c*/ 	.word	0x00000230
        /*0090*/ 	.word	0x000000ff
        /*0094*/ 	.word	0x00000000
        /*0098*/ 	.short	0x0100
        /*009a*/ 	.byte	0x08
	.zero		1


	//   ....[1]....
        /*009c*/ 	.word	0x00000240
        /*00a0*/ 	.word	0x000000ff
        /*00a4*/ 	.word	0x00000010
        /*00a8*/ 	.short	0x0100
        /*00aa*/ 	.byte	0x08
	.zero		1


	//   ....[2]....
        /*00ac*/ 	.word	0x00000250
        /*00b0*/ 	.word	0x000000ff
        /*00b4*/ 	.word	0x00000008
        /*00b8*/ 	.short	0x0100
        /*00ba*/ 	.byte	0x08
	.zero		1


	//   ....[3]....
        /*00bc*/ 	.word	0x00000260
        /*00c0*/ 	.word	0x000000ff
        /*00c4*/ 	.word	0x00000018
        /*00c8*/ 	.short	0x0100
        /*00ca*/ 	.byte	0x08
	.zero		1


	//   ....[4]....
        /*00cc*/ 	.word	0x000006b0
        /*00d0*/ 	.word	0x000000ff
        /*00d4*/ 	.word	0x00000030
        /*00d8*/ 	.short	0x0100
        /*00da*/ 	.byte	0x06
	.zero		1


	//   ....[5]....
        /*00dc*/ 	.word	0x00000740
        /*00e0*/ 	.word	0x000000ff
        /*00e4*/ 	.word	0x00000038
        /*00e8*/ 	.short	0x0100
        /*00ea*/ 	.byte	0x06
	.zero		1


	//   ....[6]....
        /*00ec*/ 	.word	0x00001480
        /*00f0*/ 	.word	0x00000003
        /*00f4*/ 	.word	0x00000000
        /*00f8*/ 	.short	0x010a
        /*00fa*/ 	.byte	0x3f
	.zero		1


	//   ....[7]....
        /*00fc*/ 	.word	0x000014c0
        /*0100*/ 	.word	0x00000003
        /*0104*/ 	.word	0x00000000
        /*0108*/ 	.short	0x010a
        /*010a*/ 	.byte	0x3f
	.zero		1


	//   ....[8]....
        /*010c*/ 	.word	0x00001ac0
        /*0110*/ 	.word	0x00000005
        /*0114*/ 	.word	0x00000000
        /*0118*/ 	.short	0x010a
        /*011a*/ 	.byte	0x3f
	.zero		1


	//   ....[9]....
        /*011c*/ 	.word	0x00001b00
        /*0120*/ 	.word	0x00000005
        /*0124*/ 	.word	0x00000000
        /*0128*/ 	.short	0x010a
        /*012a*/ 	.byte	0x3f
	.zero		1


	//   ....[10]....
        /*012c*/ 	.word	0x00001f90
        /*0130*/ 	.word	0x00000005
        /*0134*/ 	.word	0x00000000
        /*0138*/ 	.short	0x0101
        /*013a*/ 	.byte	0x3f
	.zero		1


	//   ....[11]....
        /*013c*/ 	.word	0x00002170
        /*0140*/ 	.word	0x00000003
        /*0144*/ 	.word	0x00000000
        /*0148*/ 	.short	0x0101
        /*014a*/ 	.byte	0x3f
	.zero		1


	//   ....[12]....
        /*014c*/ 	.word	0x0000b050
        /*0150*/ 	.word	0x00000014
        /*0154*/ 	.word	0x00000010
        /*0158*/ 	.short	0x010a
        /*015a*/ 	.byte	0x3f
	.zero		1


	//   ....[13]....
        /*015c*/ 	.word	0x0000b4f0
        /*0160*/ 	.word	0x00000004
        /*0164*/ 	.word	0x00000038
        /*0168*/ 	.short	0x0101
        /*016a*/ 	.byte	0x3f
	.zero		1


	//   ....[14]....
        /*016c*/ 	.word	0x0000bc00
        /*0170*/ 	.word	0x00000005
        /*0174*/ 	.word	0x00000000
        /*0178*/ 	.short	0x010a
        /*017a*/ 	.byte	0x3f
	.zero		1


	//   ....[15]....
        /*017c*/ 	.word	0x0000bc80
        /*0180*/ 	.word	0x00000009
        /*0184*/ 	.word	0x00000000
        /*0188*/ 	.short	0x010a
        /*018a*/ 	.byte	0x3f
	.zero		1


	//   ....[16]....
        /*018c*/ 	.word	0x0000bce0
        /*0190*/ 	.word	0x00000003
        /*0194*/ 	.word	0x00000000
        /*0198*/ 	.short	0x010a
        /*019a*/ 	.byte	0x3f
	.zero		1


	//   ....[17]....
        /*019c*/ 	.word	0x0000bd30
        /*01a0*/ 	.word	0x00000005
        /*01a4*/ 	.word	0x00000000
        /*01a8*/ 	.short	0x010a
        /*01aa*/ 	.byte	0x3f
	.zero		1


	//   ....[18]....
        /*01ac*/ 	.word	0x0000be00
        /*01b0*/ 	.word	0x00000014
        /*01b4*/ 	.word	0x00000010
        /*01b8*/ 	.short	0x010a
        /*01ba*/ 	.byte	0x3f
	.zero		1


	//   ....[19]....
        /*01bc*/ 	.word	0x0000bed0
        /*01c0*/ 	.word	0x00000005
        /*01c4*/ 	.word	0x00000000
        /*01c8*/ 	.short	0x010a
        /*01ca*/ 	.byte	0x3f
	.zero		1


	//----- nvinfo : EIATTR_NUM_MBARRIERS
	.align		4
.L_35:
        /*01cc*/ 	.byte	0x03, 0x38
        /*01ce*/ 	.short	0x0006


	//----- nvinfo : EIATTR_EXIT_INSTR_OFFSETS
	.align		4
        /*01d0*/ 	.byte	0x04, 0x1c
        /*01d2*/ 	.short	(.L_37 - .L_36)


	//   ....[0]....
.L_36:
        /*01d4*/ 	.word	0x00000910


	//   ....[1]....
        /*01d8*/ 	.word	0x00001130


	//   ....[2]....
        /*01dc*/ 	.word	0x0000a680


	//   ....[3]....
        /*01e0*/ 	.word	0x0000abe0


	//   ....[4]....
        /*01e4*/ 	.word	0x0000bcd0


	//----- nvinfo : EIATTR_MAX_THREADS
	.align		4
.L_37:
        /*01e8*/ 	.byte	0x04, 0x05
        /*01ea*/ 	.short	(.L_39 - .L_38)
.L_38:
        /*01ec*/ 	.word	0x00000180
        /*01f0*/ 	.word	0x00000001
        /*01f4*/ 	.word	0x00000001


	//----- nvinfo : EIATTR_CRS_STACK_SIZE
	.align		4
.L_39:
        /*01f8*/ 	.byte	0x04, 0x1e
        /*01fa*/ 	.short	(.L_41 - .L_40)
.L_40:
        /*01fc*/ 	.word	0x00000000


	//----- nvinfo : EIATTR_CBANK_PARAM_SIZE
	.align		4
.L_41:
        /*0200*/ 	.byte	0x03, 0x19
        /*0202*/ 	.short	0x0470


	//----- nvinfo : EIATTR_PARAM_CBANK
	.align		4
        /*0204*/ 	.byte	0x04, 0x0a
        /*0206*/ 	.short	(.L_43 - .L_42)
	.align		4
.L_42:
        /*0208*/ 	.word	index@(.nv.constant0._ZN7cutlass13device_kernelINS_4gemm6kernel13GemmUniversalIN4cute5tupleIJiiiiEEENS1_10collective13CollectiveMmaINS1_34MainloopSm90TmaGmmaWarpSpecializedILi2ENS5_IJNS4_1CILi2EEESB_NSA_ILi1EEEEEENS1_35KernelTmaWarpSpecializedCooperativeEEENS5_IJNSA_ILi128EEENSA_ILi256EEESG_EEENS_6half_tENS5_IJlSC_lEEESJ_SK_NS4_8TiledMMAINS4_8MMA_AtomIJNS4_4SM904GMMA26MMA_64x256x16_F32F16F16_SSILNSO_5MajorE0ELSQ_0ELNSO_7ScaleInE1ELSR_1EEEEEENS4_6LayoutINS5_IJSB_SC_SC_EEENS5_IJSC_NSA_ILi0EEESW_EEEEENS5_IJNS4_10UnderscoreESZ_SZ_EEEEENS4_23SM90_TMA_LOAD_MULTICASTENS4_14ComposedLayoutINS4_7SwizzleILi3ELi4ELi3EEENS4_18smem_ptr_flag_bitsILi16EEENSU_INS5_IJNSA_ILi8EEENSA_ILi64EEEEEENS5_IJS19_SC_EEEEEEEvNS4_8identityES12_S1D_vS1E_EENS_8epilogue10collective6detail29Sm90TmaWarpSpecializedAdapterINS1H_15DefaultEpilogueISJ_SK_SK_NS1G_6thread17LinearCombinationISJ_Li1EffLNS1L_9ScaleType4KindE0ELNS_15FloatRoundStyleE2ESJ_EENS1_15EpilogueDefaultEEEEEvvEEEEvNT_6ParamsE)
        /*020c*/ 	.short	0x0210
        /*020e*/ 	.short	0x0470


	//----- nvinfo : EIATTR_SW_WAR
	.align		4
.L_43:
        /*0210*/ 	.byte	0x04, 0x36
        /*0212*/ 	.short	(.L_45 - .L_44)
.L_44:
        /*0214*/ 	.word	0x00000008
.L_45:


//--------------------- .nv.callgraph             --------------------------
	.section	.nv.callgraph,"",@"SHT_CUDA_CALLGRAPH"
	.align	4
	.sectionentsize	8
	.align		4
        /*0000*/ 	.word	0x00000000
	.align		4
        /*0004*/ 	.word	0xffffffff
	.align		4
        /*0008*/ 	.word	index@(_ZN7cutlass13device_kernelINS_4gemm6kernel13GemmUniversalIN4cute5tupleIJiiiiEEENS1_10collective13CollectiveMmaINS1_34MainloopSm90TmaGmmaWarpSpecializedILi2ENS5_IJNS4_1CILi2EEESB_NSA_ILi1EEEEEENS1_35KernelTmaWarpSpecializedCooperativeEEENS5_IJNSA_ILi128EEENSA_ILi256EEESG_EEENS_6half_tENS5_IJlSC_lEEESJ_SK_NS4_8TiledMMAINS4_8MMA_AtomIJNS4_4SM904GMMA26MMA_64x256x16_F32F16F16_SSILNSO_5MajorE0ELSQ_0ELNSO_7ScaleInE1ELSR_1EEEEEENS4_6LayoutINS5_IJSB_SC_SC_EEENS5_IJSC_NSA_ILi0EEESW_EEEEENS5_IJNS4_10UnderscoreESZ_SZ_EEEEENS4_23SM90_TMA_LOAD_MULTICASTENS4_14ComposedLayoutINS4_7SwizzleILi3ELi4ELi3EEENS4_18smem_ptr_flag_bitsILi16EEENSU_INS5_IJNSA_ILi8EEENSA_ILi64EEEEEENS5_IJS19_SC_EEEEEEEvNS4_8identityES12_S1D_vS1E_EENS_8epilogue10collective6detail29Sm90TmaWarpSpecializedAdapterINS1H_15DefaultEpilogueISJ_SK_SK_NS1G_6thread17LinearCombinationISJ_Li1EffLNS1L_9ScaleType4KindE0ELNS_15FloatRoundStyleE2ESJ_EENS1_15EpilogueDefaultEEEEEvvEEEEvNT_6ParamsE)
	.align		4
        /*000c*/ 	.word	index@(__assertfail)
	.align		4
        /*0010*/ 	.word	0x00000000
	.align		4
        /*0014*/ 	.word	0xfffffffe
	.align		4
        /*0018*/ 	.word	0x00000000
	.align		4
        /*001c*/ 	.word	0xfffffffd
	.align		4
        /*0020*/ 	.word	0x00000000
	.align		4
        /*0024*/ 	.word	0xfffffffc


//--------------------- .nv.constant4             --------------------------
	.section	.nv.constant4,"a",@progbits
	.align	8
	.align		8
.nv.constant4:
        /*0000*/ 	.dword	__assertfail
	.align		8
        /*0008*/ 	.dword	__unnamed_1
	.align		8
        /*0010*/ 	.dword	_ZN40_INTERNAL_7f1bb15f_4_k_cu_d863d27f_283254cuda3std3__45__cpo5beginE
	.align		8
        /*0018*/ 	.dword	_ZN40_INTERNAL_7f1bb15f_4_k_cu_d863d27f_283254cuda3std3__45__cpo3endE
	.align		8
        /*0020*/ 	.dword	_ZN40_INTERNAL_7f1bb15f_4_k_cu_d863d27f_283254cuda3std3__45__cpo6cbeginE
	.align		8
        /*0028*/ 	.dword	_ZN40_INTERNAL_7f1bb15f_4_k_cu_d863d27f_283254cuda3std3__45__cpo4cendE
	.align		8
        /*0030*/ 	.dword	_ZN40_INTERNAL_7f1bb15f_4_k_cu_d863d27f_283254cuda3std3__442_GLOBAL__N__7f1bb15f_4_k_cu_d863d27f_283256ignoreE
	.align		8
        /*0038*/ 	.dword	_ZN40_INTERNAL_7f1bb15f_4_k_cu_d863d27f_283254cuda3std3__419piecewise_constructE
	.align		8
        /*0040*/ 	.dword	_ZN40_INTERNAL_7f1bb15f_4_k_cu_d863d27f_283254cuda3std3__48in_placeE
	.align		8
        /*0048*/ 	.dword	_ZN40_INTERNAL_7f1bb15f_4_k_cu_d863d27f_283254cuda3std6ranges3__45__cpo4swapE
	.align		8
        /*0050*/ 	.dword	_ZN40_INTERNAL_7f1bb15f_4_k_cu_d863d27f_283254cuda3std6ranges3__45__cpo9iter_moveE
	.align		8
        /*0058*/ 	.dword	_ZN40_INTERNAL_7f1bb15f_4_k_cu_d863d27f_283254cute7productE
	.align		8
        /*0060*/ 	.dword	_ZN40_INTERNAL_7f1bb15f_4_k_cu_d863d27f_283254cute1_E
	.align		8
        /*0068*/ 	.dword	$str$22
	.align		8
        /*0070*/ 	.dword	$str$23


//--------------------- .text._ZN7cutlass13device_kernelINS_4gemm6kernel13GemmUniversalIN4cute5tupleIJiiiiEEENS1_10collective13CollectiveMmaINS1_34MainloopSm90TmaGmmaWarpSpecializedILi2ENS5_IJNS4_1CILi2EEESB_NSA_ILi1EEEEEENS1_35KernelTmaWarpSpecializedCooperativeEEENS5_IJNSA_ILi128EEENSA_ILi256EEESG_EEENS_6half_tENS5_IJlSC_lEEESJ_SK_NS4_8TiledMMAINS4_8MMA_AtomIJNS4_4SM904GMMA26MMA_64x256x16_F32F16F16_SSILNSO_5MajorE0ELSQ_0ELNSO_7ScaleInE1ELSR_1EEEEEENS4_6LayoutINS5_IJSB_SC_SC_EEENS5_IJSC_NSA_ILi0EEESW_EEEEENS5_IJNS4_10UnderscoreESZ_SZ_EEEEENS4_23SM90_TMA_LOAD_MULTICASTENS4_14ComposedLayoutINS4_7SwizzleILi3ELi4ELi3EEENS4_18smem_ptr_flag_bitsILi16EEENSU_INS5_IJNSA_ILi8EEENSA_ILi64EEEEEENS5_IJS19_SC_EEEEEEEvNS4_8identityES12_S1D_vS1E_EENS_8epilogue10collective6detail29Sm90TmaWarpSpecializedAdapterINS1H_15DefaultEpilogueISJ_SK_SK_NS1G_6thread17LinearCombinationISJ_Li1EffLNS1L_9ScaleType4KindE0ELNS_15FloatRoundStyleE2ESJ_EENS1_15EpilogueDefaultEEEEEvvEEEEvNT_6ParamsE --------------------------
	.section	.text._ZN7cutlass13device_kernelINS_4gemm6kernel13GemmUniversalIN4cute5tupleIJiiiiEEENS1_10collective13CollectiveMmaINS1_34MainloopSm90TmaGmmaWarpSpecializedILi2ENS5_IJNS4_1CILi2EEESB_NSA_ILi1EEEEEENS1_35KernelTmaWarpSpecializedCooperativeEEENS5_IJNSA_ILi128EEENSA_ILi256EEESG_EEENS_6half_tENS5_IJlSC_lEEESJ_SK_NS4_8TiledMMAINS4_8MMA_AtomIJNS4_4SM904GMMA26MMA_64x256x16_F32F16F16_SSILNSO_5MajorE0ELSQ_0ELNSO_7ScaleInE1ELSR_1EEEEEENS4_6LayoutINS5_IJSB_SC_SC_EEENS5_IJSC_NSA_ILi0EEESW_EEEEENS5_IJNS4_10UnderscoreESZ_SZ_EEEEENS4_23SM90_TMA_LOAD_MULTICASTENS4_14ComposedLayoutINS4_7SwizzleILi3ELi4ELi3EEENS4_18smem_ptr_flag_bitsILi16EEENSU_INS5_IJNSA_ILi8EEENSA_ILi64EEEEEENS5_IJS19_SC_EEEEEEEvNS4_8identityES12_S1D_vS1E_EENS_8epilogue10collective6detail29Sm90TmaWarpSpecializedAdapterINS1H_15DefaultEpilogueISJ_SK_SK_NS1G_6thread17LinearCombinationISJ_Li1EffLNS1L_9ScaleType4KindE0ELNS_15FloatRoundStyleE2ESJ_EENS1_15EpilogueDefaultEEEEEvvEEEEvNT_6ParamsE,"ax",@progbits
	.align	128
.text._ZN7cutlass13device_kernelINS_4gemm6kernel13GemmUniversalIN4cute5tupleIJiiiiEEENS1_10collective13CollectiveMmaINS1_34MainloopSm90TmaGmmaWarpSpecializedILi2ENS5_IJNS4_1CILi2EEESB_NSA_ILi1EEEEEENS1_35KernelTmaWarpSpecializedCooperativeEEENS5_IJNSA_ILi128EEENSA_ILi256EEESG_EEENS_6half_tENS5_IJlSC_lEEESJ_SK_NS4_8TiledMMAINS4_8MMA_AtomIJNS4_4SM904GMMA26MMA_64x256x16_F32F16F16_SSILNSO_5MajorE0ELSQ_0ELNSO_7ScaleInE1ELSR_1EEEEEENS4_6LayoutINS5_IJSB_SC_SC_EEENS5_IJSC_NSA_ILi0EEESW_EEEEENS5_IJNS4_10UnderscoreESZ_SZ_EEEEENS4_23SM90_TMA_LOAD_MULTICASTENS4_14ComposedLayoutINS4_7SwizzleILi3ELi4ELi3EEENS4_18smem_ptr_flag_bitsILi16EEENSU_INS5_IJNSA_ILi8EEENSA_ILi64EEEEEENS5_IJS19_SC_EEEEEEEvNS4_8identityES12_S1D_vS1E_EENS_8epilogue10collective6detail29Sm90TmaWarpSpecializedAdapterINS1H_15DefaultEpilogueISJ_SK_SK_NS1G_6thread17LinearCombinationISJ_Li1EffLNS1L_9ScaleType4KindE0ELNS_15FloatRoundStyleE2ESJ_EENS1_15EpilogueDefaultEEEEEvvEEEEvNT_6ParamsE:
        .type           _ZN7cutlass13device_kernelINS_4gemm6kernel13GemmUniversalIN4cute5tupleIJiiiiEEENS1_10collective13CollectiveMmaINS1_34MainloopSm90TmaGmmaWarpSpecializedILi2ENS5_IJNS4_1CILi2EEESB_NSA_ILi1EEEEEENS1_35KernelTmaWarpSpecializedCooperativeEEENS5_IJNSA_ILi128EEENSA_ILi256EEESG_EEENS_6half_tENS5_IJlSC_lEEESJ_SK_NS4_8TiledMMAINS4_8MMA_AtomIJNS4_4SM904GMMA26MMA_64x256x16_F32F16F16_SSILNSO_5MajorE0ELSQ_0ELNSO_7ScaleInE1ELSR_1EEEEEENS4_6LayoutINS5_IJSB_SC_SC_EEENS5_IJSC_NSA_ILi0EEESW_EEEEENS5_IJNS4_10UnderscoreESZ_SZ_EEEEENS4_23SM90_TMA_LOAD_MULTICASTENS4_14ComposedLayoutINS4_7SwizzleILi3ELi4ELi3EEENS4_18smem_ptr_flag_bitsILi16EEENSU_INS5_IJNSA_ILi8EEENSA_ILi64EEEEEENS5_IJS19_SC_EEEEEEEvNS4_8identityES12_S1D_vS1E_EENS_8epilogue10collective6detail29Sm90TmaWarpSpecializedAdapterINS1H_15DefaultEpilogueISJ_SK_SK_NS1G_6thread17LinearCombinationISJ_Li1EffLNS1L_9ScaleType4KindE0ELNS_15FloatRoundStyleE2ESJ_EENS1_15EpilogueDefaultEEEEEvvEEEEvNT_6ParamsE,@function
        .size           _ZN7cutlass13device_kernelINS_4gemm6kernel13GemmUniversalIN4cute5tupleIJiiiiEEENS1_10collective13CollectiveMmaINS1_34MainloopSm90TmaGmmaWarpSpecializedILi2ENS5_IJNS4_1CILi2EEESB_NSA_ILi1EEEEEENS1_35KernelTmaWarpSpecializedCooperativeEEENS5_IJNSA_ILi128EEENSA_ILi256EEESG_EEENS_6half_tENS5_IJlSC_lEEESJ_SK_NS4_8TiledMMAINS4_8MMA_AtomIJNS4_4SM904GMMA26MMA_64x256x16_F32F16F16_SSILNSO_5MajorE0ELSQ_0ELNSO_7ScaleInE1ELSR_1EEEEEENS4_6LayoutINS5_IJSB_SC_SC_EEENS5_IJSC_NSA_ILi0EEESW_EEEEENS5_IJNS4_10UnderscoreESZ_SZ_EEEEENS4_23SM90_TMA_LOAD_MULTICASTENS4_14ComposedLayoutINS4_7SwizzleILi3ELi4ELi3EEENS4_18smem_ptr_flag_bitsILi16EEENSU_INS5_IJNSA_ILi8EEENSA_ILi64EEEEEENS5_IJS19_SC_EEEEEEEvNS4_8identityES12_S1D_vS1E_EENS_8epilogue10collective6detail29Sm90TmaWarpSpecializedAdapterINS1H_15DefaultEpilogueISJ_SK_SK_NS1G_6thread17LinearCombinationISJ_Li1EffLNS1L_9ScaleType4KindE0ELNS_15FloatRoundStyleE2ESJ_EENS1_15EpilogueDefaultEEEEEvvEEEEvNT_6ParamsE,(.L_x_321 - _ZN7cutlass13device_kernelINS_4gemm6kernel13GemmUniversalIN4cute5tupleIJiiiiEEENS1_10collective13CollectiveMmaINS1_34MainloopSm90TmaGmmaWarpSpecializedILi2ENS5_IJNS4_1CILi2EEESB_NSA_ILi1EEEEEENS1_35KernelTmaWarpSpecializedCooperativeEEENS5_IJNSA_ILi128EEENSA_ILi256EEESG_EEENS_6half_tENS5_IJlSC_lEEESJ_SK_NS4_8TiledMMAINS4_8MMA_AtomIJNS4_4SM904GMMA26MMA_64x256x16_F32F16F16_SSILNSO_5MajorE0ELSQ_0ELNSO_7ScaleInE1ELSR_1EEEEEENS4_6LayoutINS5_IJSB_SC_SC_EEENS5_IJSC_NSA_ILi0EEESW_EEEEENS5_IJNS4_10UnderscoreESZ_SZ_EEEEENS4_23SM90_TMA_LOAD_MULTICASTENS4_14ComposedLayoutINS4_7SwizzleILi3ELi4ELi3EEENS4_18smem_ptr_flag_bitsILi16EEENSU_INS5_IJNSA_ILi8EEENSA_ILi64EEEEEENS5_IJS19_SC_EEEEEEEvNS4_8identityES12_S1D_vS1E_EENS_8epilogue10collective6detail29Sm90TmaWarpSpecializedAdapterINS1H_15DefaultEpilogueISJ_SK_SK_NS1G_6thread17LinearCombinationISJ_Li1EffLNS1L_9ScaleType4KindE0ELNS_15FloatRoundStyleE2ESJ_EENS1_15EpilogueDefaultEEEEEvvEEEEvNT_6ParamsE)
        .other          _ZN7cutlass13device_kernelINS_4gemm6kernel13GemmUniversalIN4cute5tupleIJiiiiEEENS1_10collective13CollectiveMmaINS1_34MainloopSm90TmaGmmaWarpSpecializedILi2ENS5_IJNS4_1CILi2EEESB_NSA_ILi1EEEEEENS1_35KernelTmaWarpSpecializedCooperativeEEENS5_IJNSA_ILi128EEENSA_ILi256EEESG_EEENS_6half_tENS5_IJlSC_lEEESJ_SK_NS4_8TiledMMAINS4_8MMA_AtomIJNS4_4SM904GMMA26MMA_64x256x16_F32F16F16_SSILNSO_5MajorE0ELSQ_0ELNSO_7ScaleInE1ELSR_1EEEEEENS4_6LayoutINS5_IJSB_SC_SC_EEENS5_IJSC_NSA_ILi0EEESW_EEEEENS5_IJNS4_10UnderscoreESZ_SZ_EEEEENS4_23SM90_TMA_LOAD_MULTICASTENS4_14ComposedLayoutINS4_7SwizzleILi3ELi4ELi3EEENS4_18smem_ptr_flag_bitsILi16EEENSU_INS5_IJNSA_ILi8EEENSA_ILi64EEEEEENS5_IJS19_SC_EEEEEEEvNS4_8identityES12_S1D_vS1E_EENS_8epilogue10collective6detail29Sm90TmaWarpSpecializedAdapterINS1H_15DefaultEpilogueISJ_SK_SK_NS1G_6thread17LinearCombinationISJ_Li1EffLNS1L_9ScaleType4KindE0ELNS_15FloatRoundStyleE2ESJ_EENS1_15EpilogueDefaultEEEEEvvEEEEvNT_6ParamsE,@"STO_CUDA_ENTRY STV_DEFAULT"
_ZN7cutlass13device_kernelINS_4gemm6kernel13GemmUniversalIN4cute5tupleIJiiiiEEENS1_10collective13CollectiveMmaINS1_34MainloopSm90TmaGmmaWarpSpecializedILi2ENS5_IJNS4_1CILi2EEESB_NSA_ILi1EEEEEENS1_35KernelTmaWarpSpecializedCooperativeEEENS5_IJNSA_ILi128EEENSA_ILi256EEESG_EEENS_6half_tENS5_IJlSC_lEEESJ_SK_NS4_8TiledMMAINS4_8MMA_AtomIJNS4_4SM904GMMA26MMA_64x256x16_F32F16F16_SSILNSO_5MajorE0ELSQ_0ELNSO_7ScaleInE1ELSR_1EEEEEENS4_6LayoutINS5_IJSB_SC_SC_EEENS5_IJSC_NSA_ILi0EEESW_EEEEENS5_IJNS4_10UnderscoreESZ_SZ_EEEEENS4_23SM90_TMA_LOAD_MULTICASTENS4_14ComposedLayoutINS4_7SwizzleILi3ELi4ELi3EEENS4_18smem_ptr_flag_bitsILi16EEENSU_INS5_IJNSA_ILi8EEENSA_ILi64EEEEEENS5_IJS19_SC_EEEEEEEvNS4_8identityES12_S1D_vS1E_EENS_8epilogue10collective6detail29Sm90TmaWarpSpecializedAdapterINS1H_15DefaultEpilogueISJ_SK_SK_NS1G_6thread17LinearCombinationISJ_Li1EffLNS1L_9ScaleType4KindE0ELNS_15FloatRoundStyleE2ESJ_EENS1_15EpilogueDefaultEEEEEvvEEEEvNT_6ParamsE:
[----:B------:R-:W0:Y:S01]  /*0000*/  LDC R1, c[0x0][0x28] ;  /* 0x00000a00ff017b82 */ /* 0x000e220000000800 */
[----:B------:R-:W1:Y:S01]  /*0010*/  S2R R18, SR_TID.X ;  /* 0x0000000000127919 */ /* 0x000e620000002100 */
[----:B------:R-:W-:Y:S01]  /*0020*/  ELECT P0, URZ, PT ;  /* 0x00000000003f782f */ /* 0x000fe20003800000 */
[----:B------:R-:W-:Y:S01]  /*0030*/  BSSY B0, `(.L_x_0) ;  /* 0x000000f000007945 */ /* 0x000fe20003800000 */
[--C-:B-1----:R-:W-:Y:S02]  /*0040*/  SHF.R.U32.HI R0, RZ, 0x5, R18.reuse ;  /* 0x00000005ff007819 */ /* 0x102fe40000011612 */
[----:B------:R-:W-:-:S03]  /*0050*/  SHF.R.U32.HI R3, RZ, 0x7, R18 ;  /* 0x00000007ff037819 */ /* 0x000fc60000011612 */
[----:B------:R-:W1:Y:S04]  /*0060*/  SHFL.IDX PT, R2, R0, RZ, 0x1f ;  /* 0x00001fff00027589 */ /* 0x000e6800000e0000 */
[----:B------:R2:W3:Y:S01]  /*0070*/  SHFL.IDX PT, R5, R3, RZ, 0x1f ;  /* 0x00001fff03057589 */ /* 0x0004e200000e0000 */
[----:B-1----:R-:W-:-:S13]  /*0080*/  ISETP.NE.OR P0, PT, R2, RZ, !P0 ;  /* 0x000000ff0200720c */ /* 0x002fda0004705670 */
[----:B0-23--:R-:W-:Y:S05]  /*0090*/  @P0 BRA `(.L_x_1) ;  /* 0x0000000000200947 */ /* 0x00dfea0003800000 */
[----:B------:R-:W-:Y:S02]  /*00a0*/  ULDC.64 UR4, c[0x0][0x198] ;  /* 0x0000660000047ab9 */ /* 0x000fe40000000a00 */
[----:B------:R-:W-:Y:S02]  /*00b0*/  UIADD3 UR6, UP0, UR4, 0xf0, URZ ;  /* 0x000000f004067890 */ /* 0x000fe4000ff1e03f */
[----:B------:R-:W-:Y:S02]  /*00c0*/  UIADD3 UR4, UP1, UR4, 0x1f0, URZ ;  /* 0x000001f004047890 */ /* 0x000fe4000ff3e03f */
[----:B------:R-:W-:Y:S02]  /*00d0*/  UIADD3.X UR7, URZ, UR5, URZ, UP0, !UPT ;  /* 0x000000053f077290 */ /* 0x000fe400087fe43f */
[----:B------:R-:W-:-:S07]  /*00e0*/  UIADD3.X UR5, URZ, UR5, URZ, UP1, !UPT ;  /* 0x000000053f057290 */ /* 0x000fce0008ffe43f */
[----:B------:R0:W-:Y:S02]  /*00f0*/  UTMACCTL.PF [UR6] ;  /* 0x00000000060079b9 */ /* 0x0001e40008040000 */
[----:B------:R0:W-:Y:S02]  /*0100*/  UTMACCTL.PF [UR4] ;  /* 0x00000000040079b9 */ /* 0x0001e40008040000 */
[----:B0-----:R-:W-:Y:S01]  /*0110*/  NOP ;  /* 0x0000000000007918 */ /* 0x001fe20000000000 */
.L_x_1:
[----:B------:R-:W-:Y:S05]  /*0120*/  BSYNC B0 ;  /* 0x0000000000007941 */ /* 0x000fea0003800000 */
.L_x_0:
[----:B------:R-:W0:Y:S02]  /*0130*/  SHFL.IDX PT, R3, R0, RZ, 0x1f ;  /* 0x00001fff00037589 */ /* 0x000e2400000e0000 */
[----:B0-----:R-:W-:-:S13]  /*0140*/  ISETP.NE.AND P0, PT, R3, RZ, PT ;  /* 0x000000ff0300720c */ /* 0x001fda0003f05270 */
[----:B------:R-:W-:Y:S05]  /*0150*/  @P0 BRA `(.L_x_2) ;  /* 0x0000000000480947 */ /* 0x000fea0003800000 */
[----:B------:R-:W0:Y:S01]  /*0160*/  S2UR UR8, SR_CgaCtaId ;  /* 0x00000000000879c3 */ /* 0x000e220000008800 */
[----:B------:R-:W-:Y:S01]  /*0170*/  UMOV UR4, 0x400 ;  /* 0x0000040000047882 */ /* 0x000fe20000000000 */
[----:B------:R-:W-:Y:S01]  /*0180*/  UMOV UR5, 0x1 ;  /* 0x0000000100057882 */ /* 0x000fe20000000000 */
[----:B------:R-:W-:Y:S01]  /*0190*/  UMOV UR6, 0x6 ;  /* 0x0000000600067882 */ /* 0x000fe20000000000 */
[----:B------:R-:W-:Y:S01]  /*01a0*/  ELECT P0, URZ, PT ;  /* 0x00000000003f782f */ /* 0x000fe20003800000 */
[----:B------:R-:W-:-:S04]  /*01b0*/  UIADD3 UR6, -UR6, 0x100000, URZ ;  /* 0x0010000006067890 */ /* 0x000fc8000fffe13f */
[----:B------:R-:W-:Y:S02]  /*01c0*/  USHF.L.U32 UR7, UR6, 0xb, URZ ;  /* 0x0000000b06077899 */ /* 0x000fe4000800063f */
[----:B------:R-:W-:Y:S02]  /*01d0*/  USHF.L.U32 UR6, UR6, 0x1, URZ ;  /* 0x0000000106067899 */ /* 0x000fe4000800063f */
[----:B0-----:R-:W-:Y:S02]  /*01e0*/  ULEA UR8, UR8, UR4, 0x18 ;  /* 0x0000000408087291 */ /* 0x001fe4000f8ec03f */
[----:B------:R-:W-:-:S04]  /*01f0*/  UIADD3 UR4, -UR5, 0x100000, URZ ;  /* 0x0010000005047890 */ /* 0x000fc8000fffe13f */
[----:B------:R-:W-:Y:S02]  /*0200*/  USHF.L.U32 UR5, UR4, 0xb, URZ ;  /* 0x0000000b04057899 */ /* 0x000fe4000800063f */
[----:B------:R-:W-:Y:S01]  /*0210*/  USHF.L.U32 UR4, UR4, 0x1, URZ ;  /* 0x0000000104047899 */ /* 0x000fe2000800063f */
[----:B------:R-:W0:Y:S11]  /*0220*/  FENCE.VIEW.ASYNC.S ;  /* 0x00000000000073c6 */ /* 0x000e360000000000 */
[----:B0-----:R0:W1:Y:S01]  /*0230*/  SYNCS.EXCH.64 URZ, [UR8], UR4 ;  /* 0x00000004083f75b2 */ /* 0x0010620008000100 */
[----:B------:R0:W2:Y:S01]  /*0240*/  SYNCS.EXCH.64 URZ, [UR8+0x10], UR6 ;  /* 0x00001006083f75b2 */ /* 0x0000a20008000100 */
[----:B------:R0:W3:Y:S01]  /*0250*/  SYNCS.EXCH.64 URZ, [UR8+0x8], UR4 ;  /* 0x00000804083f75b2 */ /* 0x0000e20008000100 */
[----:B------:R0:W4:Y:S01]  /*0260*/  SYNCS.EXCH.64 URZ, [UR8+0x18], UR6 ;  /* 0x00001806083f75b2 */ /* 0x0001220008000100 */
[----:B------:R-:W-:Y:S01]  /*0270*/  NOP ;  /* 0x0000000000007918 */ /* 0x000fe20000000000 */
.L_x_2:
[----:B------:R-:W-:Y:S01]  /*0280*/  SHF.R.S32.HI R7, RZ, 0x1f, R18 ;  /* 0x0000001fff077819 */ /* 0x000fe20000011412 */
[----:B------:R-:W5:Y:S01]  /*0290*/  SHFL.IDX PT, R0, R0, RZ, 0x1f ;  /* 0x00001fff00007589 */ /* 0x000f6200000e0000 */
[----:B0-----:R-:W0:Y:S01]  /*02a0*/  S2UR UR8, SR_CTAID.X ;  /* 0x00000000000879c3 */ /* 0x001e220000002500 */
[----:B------:R-:W-:Y:S02]  /*02b0*/  ELECT P0, URZ, PT ;  /* 0x00000000003f782f */ /* 0x000fe40003800000 */
[----:B------:R-:W-:Y:S01]  /*02c0*/  LEA.HI R7, R7, R18, RZ, 0x7 ;  /* 0x0000001207077211 */ /* 0x000fe200078f38ff */
[----:B------:R-:W1:Y:S01]  /*02d0*/  S2R R4, SR_CTAID.Y ;  /* 0x0000000000047919 */ /* 0x000e620000002600 */
[----:B------:R-:W-:Y:S01]  /*02e0*/  SHF.R.S32.HI R8, RZ, 0x1f, R3 ;  /* 0x0000001fff087819 */ /* 0x000fe20000011403 */
[----:B------:R-:W-:Y:S01]  /*02f0*/  ULDC UR4, c[0x0][0x150] ;  /* 0x0000540000047ab9 */ /* 0x000fe20000000800 */
[----:B------:R-:W-:Y:S01]  /*0300*/  LOP3.LUT R7, R7, 0xffffff80, RZ, 0xc0, !PT ;  /* 0xffffff8007077812 */ /* 0x000fe200078ec0ff */
[----:B------:R-:W-:Y:S01]  /*0310*/  NOP ;  /* 0x0000000000007918 */ /* 0x000fe20000000000 */
[----:B------:R-:W-:Y:S01]  /*0320*/  LEA.HI R8, R8, R3, RZ, 0x2 ;  /* 0x0000000308087211 */ /* 0x000fe200078f10ff */
[----:B------:R-:W2:Y:S01]  /*0330*/  LDC R10, c[0x0][0x144] ;  /* 0x00005100ff0a7b82 */ /* 0x000ea20000000800 */
[----:B------:R-:W-:Y:S01]  /*0340*/  NOP ;  /* 0x0000000000007918 */ /* 0x000fe20000000000 */
[----:B------:R-:W-:Y:S01]  /*0350*/  IMAD.IADD R6, R18, 0x1, -R7 ;  /* 0x0000000112067824 */ /* 0x000fe200078e0a07 */
[----:B------:R-:W-:Y:S01]  /*0360*/  LOP3.LUT R8, R8, 0x3ffffffc, RZ, 0xc0, !PT ;  /* 0x3ffffffc08087812 */ /* 0x000fe200078ec0ff */
[----:B------:R-:W-:Y:S01]  /*0370*/  IMAD.MOV.U32 R22, RZ, RZ, 0x1 ;  /* 0x00000001ff167424 */ /* 0x000fe200078e00ff */
[----:B------:R-:W-:-:S02]  /*0380*/  ISETP.NE.AND P3, PT, R5, RZ, PT ;  /* 0x000000ff0500720c */ /* 0x000fc40003f65270 */
[----:B------:R-:W-:Y:S01]  /*0390*/  SHF.R.S32.HI R7, RZ, 0x1f, R6 ;  /* 0x0000001fff077819 */ /* 0x000fe20000011406 */
[----:B------:R-:W-:Y:S01]  /*03a0*/  IMAD.IADD R8, R3, 0x1, -R8 ;  /* 0x0000000103087824 */ /* 0x000fe200078e0a08 */
[----:B------:R-:W3:Y:S02]  /*03b0*/  LDC R13, c[0x0][0x140] ;  /* 0x00005000ff0d7b82 */ /* 0x000ee40000000800 */
[----:B------:R-:W-:Y:S02]  /*03c0*/  LEA.HI R7, R7, R6, RZ, 0x3 ;  /* 0x0000000607077211 */ /* 0x000fe400078f18ff */
[----:B-----5:R-:W-:Y:S02]  /*03d0*/  ISETP.NE.OR P0, PT, R0, RZ, !P0 ;  /* 0x000000ff0000720c */ /* 0x020fe40004705670 */
[--C-:B------:R-:W-:Y:S02]  /*03e0*/  SHF.R.S32.HI R0, RZ, 0x3, R7.reuse ;  /* 0x00000003ff007819 */ /* 0x100fe40000011407 */
[----:B------:R-:W-:-:S02]  /*03f0*/  SHF.R.S32.HI R7, RZ, 0x1f, R7 ;  /* 0x0000001fff077819 */ /* 0x000fc40000011407 */
[----:B0-----:R-:W-:Y:S02]  /*0400*/  I2FP.F32.U32 R9, UR8 ;  /* 0x0000000800097c45 */ /* 0x001fe40008201000 */
[----:B------:R-:W-:-:S03]  /*0410*/  LEA.HI R7, R7, R0, RZ, 0x2 ;  /* 0x0000000007077211 */ /* 0x000fc600078f10ff */
[----:B------:R-:W-:Y:S01]  /*0420*/  FMUL R9, R9, UR4 ;  /* 0x0000000409097c20 */ /* 0x000fe20008400000 */
[----:B------:R-:W-:Y:S01]  /*0430*/  LOP3.LUT R7, R7, 0xfffffffc, RZ, 0xc0, !PT ;  /* 0xfffffffc07077812 */ /* 0x000fe200078ec0ff */
[----:B------:R-:W-:Y:S01]  /*0440*/  VOTEU.ALL UP0, P0 ;  /* 0x00000000003f7886 */ /* 0x000fe20000000000 */
[----:B-1----:R-:W-:Y:S01]  /*0450*/  I2FP.F32.U32 R3, R4 ;  /* 0x0000000400037245 */ /* 0x002fe20000201000 */
[----:B------:R-:W-:Y:S01]  /*0460*/  ULDC UR4, c[0x0][0x154] ;  /* 0x0000550000047ab9 */ /* 0x000fe20000000800 */
[----:B------:R-:W-:Y:S01]  /*0470*/  VOTEU.ALL UP1, P0 ;  /* 0x00000000003f7886 */ /* 0x000fe20000020000 */
[----:B------:R-:W0:Y:S01]  /*0480*/  F2I.U32.TRUNC.NTZ R9, R9 ;  /* 0x0000000900097305 */ /* 0x000e22000020f000 */
[----:B------:R-:W-:Y:S01]  /*0490*/  IMAD.IADD R7, R0, 0x1, -R7 ;  /* 0x0000000100077824 */ /* 0x000fe200078e0a07 */
[----:B------:R-:W1:Y:S01]  /*04a0*/  @!UP0 S2UR UR7, SR_CgaCtaId ;  /* 0x00000000000789c3 */ /* 0x000e620000008800 */
[----:B------:R-:W-:Y:S01]  /*04b0*/  FMUL R12, R3, UR4 ;  /* 0x00000004030c7c20 */ /* 0x000fe20008400000 */
[----:B------:R-:W-:Y:S01]  /*04c0*/  UMOV UR4, 0x20 ;  /* 0x0000002000047882 */ /* 0x000fe20000000000 */
[----:B------:R-:W-:Y:S01]  /*04d0*/  IMAD R8, R8, 0x4, R7 ;  /* 0x0000000408087824 */ /* 0x000fe200078e0207 */
[----:B------:R-:W-:Y:S01]  /*04e0*/  @!UP0 UMOV UR6, 0x400 ;  /* 0x0000040000068882 */ /* 0x000fe20000000000 */
[----:B------:R-:W-:-:S04]  /*04f0*/  @!UP0 UIADD3 UR4, -UR4, 0x100000, URZ ;  /* 0x0010000004048890 */ /* 0x000fc8000fffe13f */
[----:B------:R-:W-:Y:S02]  /*0500*/  @!UP0 USHF.L.U32 UR5, UR4, 0xb, URZ ;  /* 0x0000000b04058899 */ /* 0x000fe4000800063f */
[----:B------:R-:W-:Y:S01]  /*0510*/  @!UP0 USHF.L.U32 UR4, UR4, 0x1, URZ ;  /* 0x0000000104048899 */ /* 0x000fe2000800063f */
[----:B---3--:R-:W-:Y:S01]  /*0520*/  ISETP.EQ.U32.AND P2, PT, R13, 0x1, PT ;  /* 0x000000010d00780c */ /* 0x008fe20003f42070 */
[----:B------:R-:W3:Y:S01]  /*0530*/  F2I.U32.TRUNC.NTZ R12, R12 ;  /* 0x0000000c000c7305 */ /* 0x000ee2000020f000 */
[----:B------:R-:W-:Y:S01]  /*0540*/  LEA.HI R0, R8, R8, RZ, 0x1 ;  /* 0x0000000808007211 */ /* 0x000fe200078f08ff */
[----:B------:R-:W5:Y:S03]  /*0550*/  LDC R7, c[0x0][0x148] ;  /* 0x00005200ff077b82 */ /* 0x000f660000000800 */
[----:B------:R-:W-:Y:S01]  /*0560*/  LOP3.LUT R11, R0, 0xfffffffe, RZ, 0xc0, !PT ;  /* 0xfffffffe000b7812 */ /* 0x000fe200078ec0ff */
[----:B0-----:R-:W-:Y:S01]  /*0570*/  IMAD.MOV R15, RZ, RZ, -R9 ;  /* 0x000000ffff0f7224 */ /* 0x001fe200078e0a09 */
[----:B------:R-:W-:-:S03]  /*0580*/  SHF.R.S32.HI R9, RZ, 0x1f, R2 ;  /* 0x0000001fff097819 */ /* 0x000fc60000011402 */
[----:B--2---:R-:W-:Y:S01]  /*0590*/  IMAD R3, R10, R15, UR8 ;  /* 0x000000080a037e24 */ /* 0x004fe2000f8e020f */
[----:B------:R-:W-:Y:S01]  /*05a0*/  LEA.HI R9, R9, R2, RZ, 0x2 ;  /* 0x0000000209097211 */ /* 0x000fe200078f10ff */
[C---:B------:R-:W-:Y:S02]  /*05b0*/  IMAD.IADD R0, R8.reuse, 0x1, -R11 ;  /* 0x0000000108007824 */ /* 0x040fe400078e0a0b */
[----:B------:R-:W-:Y:S01]  /*05c0*/  IMAD.SHL.U32 R11, R8, 0x4, RZ ;  /* 0x00000004080b7824 */ /* 0x000fe200078e00ff */
[----:B------:R-:W-:Y:S01]  /*05d0*/  LOP3.LUT R9, R9, 0xfffffffc, RZ, 0xc0, !PT ;  /* 0xfffffffc09097812 */ /* 0x000fe200078ec0ff */
[----:B---3--:R-:W-:Y:S01]  /*05e0*/  IMAD.MOV R20, RZ, RZ, -R12 ;  /* 0x000000ffff147224 */ /* 0x008fe200078e0a0c */
[----:B------:R-:W-:Y:S01]  /*05f0*/  ISETP.NE.AND P4, PT, R0, R3, PT ;  /* 0x000000030000720c */ /* 0x000fe20003f85270 */
[----:B-1----:R-:W-:Y:S01]  /*0600*/  @!UP0 ULEA UR6, UR7, UR6, 0x18 ;  /* 0x0000000607068291 */ /* 0x002fe2000f8ec03f */
[----:B------:R-:W-:Y:S01]  /*0610*/  LOP3.LUT R152, R8, 0xc, R11, 0x78, !PT ;  /* 0x0000000c08987812 */ /* 0x000fe200078e780b */
[----:B------:R-:W-:Y:S01]  /*0620*/  IMAD.IADD R0, R2, 0x1, -R9 ;  /* 0x0000000102007824 */ /* 0x000fe200078e0a09 */
[----:B------:R-:W-:Y:S01]  /*0630*/  VOTEU.ALL UP0, P0 ;  /* 0x00000000003f7886 */ /* 0x000fe20000000000 */
[----:B------:R-:W-:Y:S01]  /*0640*/  LOP3.LUT P0, RZ, R6, 0x7, RZ, 0xc0, !PT ;  /* 0x0000000706ff7812 */ /* 0x000fe2000780c0ff */
[----:B------:R-:W-:-:S02]  /*0650*/  VIADD R6, R5, 0xffffffff ;  /* 0xffffffff05067836 */ /* 0x000fc40000000000 */
[----:B------:R-:W-:Y:S01]  /*0660*/  ISETP.NE.AND P1, PT, R0, 0x3, PT ;  /* 0x000000030000780c */ /* 0x000fe20003f25270 */
[----:B-----5:R-:W-:Y:S01]  /*0670*/  IMAD R9, R7, R20, R4 ;  /* 0x0000001407097224 */ /* 0x020fe200078e0204 */
[----:B------:R-:W-:Y:S02]  /*0680*/  ISETP.LT.U32.AND P0, PT, R152, 0x4, !P0 ;  /* 0x000000049800780c */ /* 0x000fe40004701070 */
[----:B------:R-:W-:Y:S01]  /*0690*/  ISETP.EQ.OR P1, PT, R0, RZ, !P1 ;  /* 0x000000ff0000720c */ /* 0x000fe20004f22670 */
[----:B------:R-:W0:Y:S02]  /*06a0*/  FENCE.VIEW.ASYNC.S ;  /* 0x00000000000073c6 */ /* 0x000e240000000000 */
[----:B0-----:R0:W1:Y:S01]  /*06b0*/  @!UP0 SYNCS.EXCH.64 URZ, [UR6+0x30], UR4 ;  /* 0x00003004063f85b2 */ /* 0x0010620008000100 */
[----:B------:R-:W-:Y:S02]  /*06c0*/  @P4 LEA.HI R2, R152, R152, RZ, 0x1 ;  /* 0x0000009898024211 */ /* 0x000fe400078f08ff */
[----:B------:R-:W-:-:S02]  /*06d0*/  ISETP.EQ.AND P1, PT, R5, RZ, P1 ;  /* 0x000000ff0500720c */ /* 0x000fc40000f22270 */
[----:B------:R-:W-:Y:S02]  /*06e0*/  @P4 SHF.R.S32.HI R2, RZ, 0x1, R2 ;  /* 0x00000001ff024819 */ /* 0x000fe40000011402 */
[----:B------:R-:W-:Y:S02]  /*06f0*/  ISETP.GE.U32.AND P6, PT, R6, 0x2, PT ;  /* 0x000000020600780c */ /* 0x000fe40003fc6070 */
[----:B------:R-:W-:Y:S02]  /*0700*/  @P4 ISETP.NE.AND P5, PT, R2, R9, PT ;  /* 0x000000090200420c */ /* 0x000fe40003fa5270 */
[----:B------:R-:W-:Y:S02]  /*0710*/  SEL R9, RZ, 0x1, !P0 ;  /* 0x00000001ff097807 */ /* 0x000fe40004000000 */
[----:B------:R-:W-:Y:S02]  /*0720*/  @P4 SEL R22, RZ, 0x1, P5 ;  /* 0x00000001ff164807 */ /* 0x000fe40002800000 */
[----:B------:R-:W-:Y:S01]  /*0730*/  SEL R19, RZ, 0x1, !P1 ;  /* 0x00000001ff137807 */ /* 0x000fe20004800000 */
[----:B------:R0:W2:Y:S01]  /*0740*/  @!UP1 SYNCS.EXCH.64 URZ, [UR6+0x38], UR4 ;  /* 0x00003804063f95b2 */ /* 0x0000a20008000100 */
[----:B------:R-:W-:Y:S01]  /*0750*/  LOP3.LUT R22, R22, R9, RZ, 0xc0, !PT ;  /* 0x0000000916167212 */ /* 0x000fe200078ec0ff */
[----:B------:R-:W-:Y:S01]  /*0760*/  NOP ;  /* 0x0000000000007918 */ /* 0x000fe20000000000 */
[----:B------:R-:W-:Y:S01]  /*0770*/  SEL R19, R19, 0x2, P6 ;  /* 0x0000000213137807 */ /* 0x000fe20003000000 */
[----:B------:R-:W-:Y:S06]  /*0780*/  @!P2 BRA `(.L_x_3) ;  /* 0x000000000008a947 */ /* 0x000fec0003800000 */
[----:B-12-4-:R-:W-:Y:S01]  /*0790*/  UCGABAR_ARV ;  /* 0x00000000000079c7 */ /* 0x016fe20008000000 */
[----:B------:R-:W-:Y:S05]  /*07a0*/  BRA `(.L_x_4) ;  /* 0x0000000000047947 */ /* 0x000fea0003800000 */
.L_x_3:
[----:B-12-4-:R-:W-:Y:S01]  /*07b0*/  NOP ;  /* 0x0000000000007918 */ /* 0x016fe20000000000 */
.L_x_4:
[----:B------:R-:W1:Y:S01]  /*07c0*/  LDC R2, c[0x0][0x65c] ;  /* 0x00019700ff027b82 */ /* 0x000e620000000800 */
[----:B------:R-:W-:Y:S02]  /*07d0*/  IMAD.U32 R8, RZ, RZ, UR8 ;  /* 0x00000008ff087e24 */ /* 0x000fe4000f8e00ff */
[----:B------:R-:W-:Y:S01]  /*07e0*/  IMAD.MOV.U32 R9, RZ, RZ, RZ ;  /* 0x000000ffff097224 */ /* 0x000fe200078e00ff */
[----:B-1----:R-:W-:-:S04]  /*07f0*/  ISETP.NE.AND P1, PT, R2, 0x1, PT ;  /* 0x000000010200780c */ /* 0x002fc80003f25270 */
[----:B------:R-:W-:-:S09]  /*0800*/  P2R R5, PR, RZ, 0x2 ;  /* 0x00000002ff057803 */ /* 0x000fd20000000000 */
[----:B------:R-:W1:Y:S01]  /*0810*/  @P1 LDC R17, c[0x0][0x10] ;  /* 0x00000400ff111b82 */ /* 0x000e620000000800 */
[----:B------:R-:W-:Y:S02]  /*0820*/  @P1 IMAD.MOV.U32 R5, RZ, RZ, RZ ;  /* 0x000000ffff051224 */ /* 0x000fe400078e00ff */
[----:B------:R-:W-:-:S05]  /*0830*/  @P1 IMAD.MOV.U32 R13, RZ, RZ, RZ ;  /* 0x000000ffff0d1224 */ /* 0x000fca00078e00ff */
[----:B------:R-:W2:Y:S01]  /*0840*/  @!P1 LDC R11, c[0x0][0xc] ;  /* 0x00000300ff0b9b82 */ /* 0x000ea20000000800 */
[----:B-1----:R-:W-:-:S04]  /*0850*/  @P1 IMAD.WIDE.U32 R16, R17, UR8, R4 ;  /* 0x0000000811101c25 */ /* 0x002fc8000f8e0004 */
[----:B------:R-:W-:Y:S02]  /*0860*/  @P1 IMAD.IADD R17, R17, 0x1, R13 ;  /* 0x0000000111111824 */ /* 0x000fe400078e020d */
[----:B--2---:R-:W-:-:S04]  /*0870*/  @!P1 IMAD.WIDE.U32 R8, R4, R11, R8 ;  /* 0x0000000b04089225 */ /* 0x004fc800078e0008 */
[----:B------:R-:W-:Y:S02]  /*0880*/  @!P1 IMAD.MOV.U32 R16, RZ, RZ, R8 ;  /* 0x000000ffff109224 */ /* 0x000fe400078e0008 */
[----:B------:R-:W-:Y:S01]  /*0890*/  @!P1 IMAD.MOV.U32 R17, RZ, RZ, R9 ;  /* 0x000000ffff119224 */ /* 0x000fe200078e0009 */
[----:B------:R-:W-:Y:S06]  /*08a0*/  @!P2 BRA `(.L_x_5) ;  /* 0x00000000000ca947 */ /* 0x000fec0003800000 */
[----:B------:R-:W-:Y:S01]  /*08b0*/  UCGABAR_WAIT ;  /* 0x0000000000007dc7 */ /* 0x000fe20008000000 */
[----:B------:R-:W-:Y:S01]  /*08c0*/  CCTL.IVALL ;  /* 0x00000000ff00798f */ /* 0x000fe20002000000 */
[----:B------:R-:W-:Y:S05]  /*08d0*/  BRA `(.L_x_6) ;  /* 0x0000000000047947 */ /* 0x000fea0003800000 */
.L_x_5:
[----:B------:R-:W-:Y:S06]  /*08e0*/  BAR.SYNC.DEFER_BLOCKING 0x0 ;  /* 0x0000000000007b1d */ /* 0x000fec0000010000 */
.L_x_6:
[----:B------:R-:W-:Y:S05]  /*08f0*/  @!P3 BRA `(.L_x_7) ;  /* 0x0000009c0064b947 */ /* 0x000fea0003800000 */
[----:B------:R-:W-:-:S13]  /*0900*/  ISETP.GT.U32.AND P0, PT, R6, 0x1, PT ;  /* 0x000000010600780c */ /* 0x000fda0003f04070 */
[----:B0-----:R-:W-:Y:S05]  /*0910*/  @P0 EXIT ;  /* 0x000000000000094d */ /* 0x001fea0003800000 */
[----:B------:R-:W-:Y:S01]  /*0920*/  ULDC.64 UR4, c[0x0][0x650] ;  /* 0x0001940000047ab9 */ /* 0x000fe20000000a00 */
[----:B------:R-:W-:Y:S01]  /*0930*/  PRMT R0, RZ, 0x7610, R0 ;  /* 0x00007610ff007816 */ /* 0x000fe20000000000 */
[----:B------:R-:W-:Y:S01]  /*0940*/  IMAD.MOV.U32 R154, RZ, RZ, -0x1 ;  /* 0xffffffffff9a7424 */ /* 0x000fe200078e00ff */
[----:B------:R-:W-:Y:S01]  /*0950*/  ISETP.GE.U32.AND P0, PT, R16, UR4, PT ;  /* 0x0000000410007c0c */ /* 0x000fe2000bf06070 */
[----:B------:R-:W-:Y:S02]  /*0960*/  IMAD.MOV.U32 R153, RZ, RZ, -0x1 ;  /* 0xffffffffff997424 */ /* 0x000fe400078e00ff */
[----:B------:R-:W-:Y:S01]  /*0970*/  IMAD.MOV.U32 R23, RZ, RZ, -0x1 ;  /* 0xffffffffff177424 */ /* 0x000fe200078e00ff */
[----:B------:R-:W-:-:S13]  /*0980*/  ISETP.GE.U32.AND.EX P0, PT, R17, UR5, PT, P0 ;  /* 0x0000000511007c0c */ /* 0x000fda000bf06100 */
[----:B------:R-:W-:Y:S05]  /*0990*/  @P0 BRA `(.L_x_8) ;  /* 0x00000004002c0947 */ /* 0x000fea0003800000 */
[----:B------:R-:W0:Y:S01]  /*09a0*/  LDC.64 R24, c[0x0][0x628] ;  /* 0x00018a00ff187b82 */ /* 0x000e220000000a00 */
[----:B------:R-:W-:Y:S02]  /*09b0*/  IMAD.MOV.U32 R8, RZ, RZ, R16 ;  /* 0x000000ffff087224 */ /* 0x000fe400078e0010 */
[----:B------:R-:W-:-:S05]  /*09c0*/  IMAD.MOV.U32 R9, RZ, RZ, R17 ;  /* 0x000000ffff097224 */ /* 0x000fca00078e0011 */
[----:B------:R-:W1:Y:S08]  /*09d0*/  LDC R0, c[0x0][0x630] ;  /* 0x00018c00ff007b82 */ /* 0x000e700000000800 */
[----:B------:R-:W2:Y:S01]  /*09e0*/  LDC.64 R26, c[0x0][0x620] ;  /* 0x00018800ff1a7b82 */ /* 0x000ea20000000a00 */
[----:B0-----:R-:W-:-:S04]  /*09f0*/  ISETP.NE.U32.AND P0, PT, R24, RZ, PT ;  /* 0x000000ff1800720c */ /* 0x001fc80003f05070 */
[----:B------:R-:W-:-:S13]  /*0a00*/  ISETP.NE.AND.EX P0, PT, R25, RZ, PT, P0 ;  /* 0x000000ff1900720c */ /* 0x000fda0003f05300 */
[----:B-12---:R-:W-:Y:S05]  /*0a10*/  @!P0 BRA `(.L_x_9) ;  /* 0x0000000000288947 */ /* 0x006fea0003800000 */
[----:B------:R-:W0:Y:S02]  /*0a20*/  LDC R13, c[0x0][0x634] ;  /* 0x00018d00ff0d7b82 */ /* 0x000e240000000800 */
[----:B0-----:R-:W-:-:S05]  /*0a30*/  IADD3 R13, P0, R16, R13, RZ ;  /* 0x0000000d100d7210 */ /* 0x001fca0007f1e0ff */
[----:B------:R-:W-:-:S04]  /*0a40*/  IMAD.X R15, RZ, RZ, R17, P0 ;  /* 0x000000ffff0f7224 */ /* 0x000fc800000e0611 */
[----:B------:R-:W-:-:S04]  /*0a50*/  IMAD.WIDE.U32 R8, R15, R24, RZ ;  /* 0x000000180f087225 */ /* 0x000fc800078e00ff */
[----:B------:R-:W-:-:S04]  /*0a60*/  IMAD.WIDE.U32 R10, P0, R13, R25, R8 ;  /* 0x000000190d0a7225 */ /* 0x000fc80007800008 */
[----:B------:R-:W-:-:S04]  /*0a70*/  IMAD.WIDE.U32 R8, R13, R24, RZ ;  /* 0x000000180d087225 */ /* 0x000fc800078e00ff */
[----:B------:R-:W-:Y:S01]  /*0a80*/  IMAD.X R13, RZ, RZ, RZ, P0 ;  /* 0x000000ffff0d7224 */ /* 0x000fe200000e06ff */
[----:B------:R-:W-:Y:S01]  /*0a90*/  IADD3 RZ, P0, R9, R10, RZ ;  /* 0x0000000a09ff7210 */ /* 0x000fe20007f1e0ff */
[----:B------:R-:W-:-:S04]  /*0aa0*/  IMAD.MOV.U32 R12, RZ, RZ, R11 ;  /* 0x000000ffff0c7224 */ /* 0x000fc800078e000b */
[----:B------:R-:W-:-:S08]  /*0ab0*/  IMAD.WIDE.U32.X R8, R15, R25, R12, P0 ;  /* 0x000000190f087225 */ /* 0x000fd000000e040c */
.L_x_9:
[----:B------:R-:W0:Y:S01]  /*0ac0*/  LDC.64 R24, c[0x0][0x640] ;  /* 0x00019000ff187b82 */ /* 0x000e220000000a00 */
[--C-:B------:R-:W-:Y:S01]  /*0ad0*/  SHF.R.U64 R28, R8, R0, R9.reuse ;  /* 0x00000000081c7219 */ /* 0x100fe20000001209 */
[----:B------:R-:W-:Y:S01]  /*0ae0*/  IMAD R30, R7, R20, R4 ;  /* 0x00000014071e7224 */ /* 0x000fe200078e0204 */
[----:B------:R-:W-:Y:S01]  /*0af0*/  SHF.R.U32.HI R0, RZ, R0, R9 ;  /* 0x00000000ff007219 */ /* 0x000fe20000011609 */
[----:B------:R-:W-:Y:S01]  /*0b00*/  IMAD.MOV.U32 R21, RZ, RZ, 0x1 ;  /* 0x00000001ff157424 */ /* 0x000fe200078e00ff */
[----:B------:R-:W-:-:S03]  /*0b10*/  IADD3 R5, P0, RZ, -R28, RZ ;  /* 0x8000001cff057210 */ /* 0x000fc60007f1e0ff */
[----:B------:R-:W1:Y:S02]  /*0b20*/  LDC R6, c[0x0][0x618] ;  /* 0x00018600ff067b82 */ /* 0x000e640000000800 */
[----:B------:R-:W-:-:S04]  /*0b30*/  IMAD.X R9, RZ, RZ, ~R0, P0 ;  /* 0x000000ffff097224 */ /* 0x000fc800000e0e00 */
[-C--:B------:R-:W-:Y:S02]  /*0b40*/  IMAD R0, R9, R26.reuse, RZ ;  /* 0x0000001a09007224 */ /* 0x080fe400078e02ff */
[----:B------:R-:W2:Y:S01]  /*0b50*/  LDC R11, c[0x0][0x608] ;  /* 0x00018200ff0b7b82 */ /* 0x000ea20000000800 */
[----:B------:R-:W-:-:S04]  /*0b60*/  IMAD.WIDE.U32 R8, R5, R26, R16 ;  /* 0x0000001a05087225 */ /* 0x000fc800078e0010 */
[----:B------:R-:W-:-:S03]  /*0b70*/  IMAD R5, R5, R27, R0 ;  /* 0x0000001b05057224 */ /* 0x000fc600078e0200 */
[----:B------:R-:W3:Y:S01]  /*0b80*/  LDC R12, c[0x0][0x658] ;  /* 0x00019600ff0c7b82 */ /* 0x000ee20000000800 */
[----:B0-----:R-:W-:Y:S01]  /*0b90*/  ISETP.NE.U32.AND P0, PT, R24, RZ, PT ;  /* 0x000000ff1800720c */ /* 0x001fe20003f05070 */
[----:B------:R-:W-:Y:S02]  /*0ba0*/  IMAD.IADD R5, R9, 0x1, R5 ;  /* 0x0000000109057824 */ /* 0x000fe400078e0205 */
[----:B------:R-:W-:Y:S01]  /*0bb0*/  IMAD.MOV.U32 R9, RZ, RZ, -0x1 ;  /* 0xffffffffff097424 */ /* 0x000fe200078e00ff */
[----:B------:R-:W-:-:S03]  /*0bc0*/  ISETP.NE.AND.EX P0, PT, R25, RZ, PT, P0 ;  /* 0x000000ff1900720c */ /* 0x000fc60003f05300 */
[----:B------:R-:W0:Y:S01]  /*0bd0*/  LDC R15, c[0x0][0x600] ;  /* 0x00018000ff0f7b82 */ /* 0x000e220000000800 */
[-CC-:B-1----:R-:W-:Y:S02]  /*0be0*/  SHF.R.U64 R13, R8, R6.reuse, R5.reuse ;  /* 0x00000006080d7219 */ /* 0x182fe40000001205 */
[----:B------:R-:W-:-:S05]  /*0bf0*/  SHF.R.U32.HI R0, RZ, R6, R5 ;  /* 0x00000006ff007219 */ /* 0x000fca0000011605 */
[----:B------:R-:W1:Y:S01]  /*0c00*/  LDC R14, c[0x0][0x648] ;  /* 0x00019200ff0e7b82 */ /* 0x000e620000000800 */
[-CC-:B--2---:R-:W-:Y:S02]  /*0c10*/  SHF.R.U64 R27, R13, R11.reuse, R0.reuse ;  /* 0x0000000b0d1b7219 */ /* 0x184fe40000001200 */
[----:B------:R-:W-:-:S05]  /*0c20*/  SHF.R.U32.HI R5, RZ, R11, R0 ;  /* 0x0000000bff057219 */ /* 0x000fca0000011600 */
[----:B------:R-:W2:Y:S01]  /*0c30*/  LDC R26, c[0x0][0x638] ;  /* 0x00018e00ff1a7b82 */ /* 0x000ea20000000800 */
[-CC-:B---3--:R-:W-:Y:S02]  /*0c40*/  SHF.R.U64 R20, R27, R12.reuse, R5.reuse ;  /* 0x0000000c1b147219 */ /* 0x188fe40000001205 */
[-C--:B------:R-:W-:Y:S02]  /*0c50*/  SHF.L.U32 R0, R9, R12.reuse, RZ ;  /* 0x0000000c09007219 */ /* 0x080fe400000006ff */
[----:B------:R-:W-:Y:S01]  /*0c60*/  SHF.R.U32.HI R5, RZ, R12, R5 ;  /* 0x0000000cff057219 */ /* 0x000fe20000011605 */
[----:B------:R-:W-:Y:S01]  /*0c70*/  IMAD.MOV.U32 R4, RZ, RZ, R20 ;  /* 0x000000ffff047224 */ /* 0x000fe200078e0014 */
[----:B------:R-:W-:Y:S01]  /*0c80*/  LOP3.LUT R10, RZ, R0, RZ, 0x33, !PT ;  /* 0x00000000ff0a7212 */ /* 0x000fe200078e33ff */
[----:B------:R-:W3:Y:S01]  /*0c90*/  LDC R23, c[0x0][0x610] ;  /* 0x00018400ff177b82 */ /* 0x000ee20000000800 */
[----:B------:R-:W-:Y:S05]  /*0ca0*/  @!P0 BRA `(.L_x_10) ;  /* 0x0000000000288947 */ /* 0x000fea0003800000 */
[----:B------:R-:W4:Y:S02]  /*0cb0*/  LDC R9, c[0x0][0x64c] ;  /* 0x00019300ff097b82 */ /* 0x000f240000000800 */
[----:B----4-:R-:W-:-:S05]  /*0cc0*/  IADD3 R9, P0, R20, R9, RZ ;  /* 0x0000000914097210 */ /* 0x010fca0007f1e0ff */
        /* <DEDUP_REMOVED lines=8> */
.L_x_10:
[----:B-1----:R-:W-:Y:S01]  /*0d50*/  SHF.R.U64 R4, R4, R14, R5 ;  /* 0x0000000e04047219 */ /* 0x002fe20000001205 */
[----:B0-----:R-:W-:Y:S01]  /*0d60*/  VIADD R6, R15, 0xffffffff ;  /* 0xffffffff0f067836 */ /* 0x001fe20000000000 */
[----:B------:R-:W-:Y:S02]  /*0d70*/  SHF.L.U32 R0, R21, R12, RZ ;  /* 0x0000000c15007219 */ /* 0x000fe400000006ff */
[----:B------:R-:W-:Y:S01]  /*0d80*/  LOP3.LUT R5, R27, R10, RZ, 0xc0, !PT ;  /* 0x0000000a1b057212 */ /* 0x000fe200078ec0ff */
[----:B------:R-:W-:Y:S01]  /*0d90*/  IMAD.MOV R7, RZ, RZ, -R4 ;  /* 0x000000ffff077224 */ /* 0x000fe200078e0a04 */
[----:B------:R-:W-:Y:S02]  /*0da0*/  SEL R3, R3, R30, !P1 ;  /* 0x0000001e03037207 */ /* 0x000fe40004800000 */
[----:B------:R-:W-:Y:S01]  /*0db0*/  LOP3.LUT R6, R13, R6, RZ, 0xc0, !PT ;  /* 0x000000060d067212 */ /* 0x000fe200078ec0ff */
[----:B------:R-:W-:Y:S02]  /*0dc0*/  IMAD R4, R0, R4, R5 ;  /* 0x0000000400047224 */ /* 0x000fe400078e0205 */
[----:B--2---:R-:W-:-:S02]  /*0dd0*/  IMAD R0, R7, R26, R20 ;  /* 0x0000001a07007224 */ /* 0x004fc400078e0214 */
[----:B---3--:R-:W-:Y:S02]  /*0de0*/  IMAD R3, R4, R23, R3 ;  /* 0x0000001704037224 */ /* 0x008fe400078e0203 */
[----:B------:R-:W-:Y:S02]  /*0df0*/  IMAD R154, R0, R15, R6 ;  /* 0x0000000f009a7224 */ /* 0x000fe400078e0206 */
[----:B------:R-:W-:Y:S02]  /*0e00*/  IMAD.MOV.U32 R4, RZ, RZ, 0x1 ;  /* 0x00000001ff047424 */ /* 0x000fe400078e00ff */
[----:B------:R-:W-:Y:S01]  /*0e10*/  IMAD.MOV.U32 R23, RZ, RZ, R28 ;  /* 0x000000ffff177224 */ /* 0x000fe200078e001c */
[----:B------:R-:W-:Y:S02]  /*0e20*/  SEL R153, R154, R3, !P1 ;  /* 0x000000039a997207 */ /* 0x000fe40004800000 */
[----:B------:R-:W-:Y:S02]  /*0e30*/  PRMT R0, R4, 0x7610, R0 ;  /* 0x0000761004007816 */ /* 0x000fe40000000000 */
[----:B------:R-:W-:-:S07]  /*0e40*/  SEL R154, R3, R154, !P1 ;  /* 0x0000009a039a7207 */ /* 0x000fce0004800000 */
.L_x_8:
[----:B------:R-:W-:-:S08]  /*0e50*/  NOP ;  /* 0x0000000000007918 */ /* 0x000fd00000000000 */
[----:B------:R-:W0:Y:S02]  /*0e60*/  USETMAXREG.TRY_ALLOC.CTAPOOL UP0, 0xe8 ;  /* 0x000000e8000079c8 */ /* 0x000e240008000600 */
[----:B0-----:R-:W-:-:S13]  /*0e70*/  PLOP3.LUT P0, PT, PT, PT, UP0, 0x80, 0x0 ;  /* 0x000000000000781c */ /* 0x001fda0003f0f008 */
[----:B------:R-:W-:Y:S05]  /*0e80*/  @!P0 BRA `(.L_x_8) ;  /* 0xfffffffc00f08947 */ /* 0x000fea000383ffff */
[----:B------:R-:W-:Y:S01]  /*0e90*/  ULDC.64 UR4, c[0x0][0x598] ;  /* 0x0001660000047ab9 */ /* 0x000fe20000000a00 */
[----:B------:R-:W-:Y:S01]  /*0ea0*/  ULDC.64 UR36, c[0x0][0x208] ;  /* 0x0000820000247ab9 */ /* 0x000fe20000000a00 */
[----:B------:R-:W-:-:S04]  /*0eb0*/  ISETP.NE.U32.AND P0, PT, RZ, UR4, PT ;  /* 0x00000004ff007c0c */ /* 0x000fc8000bf05070 */
[----:B------:R-:W-:-:S13]  /*0ec0*/  ISETP.NE.AND.EX P0, PT, RZ, UR5, PT, P0 ;  /* 0x00000005ff007c0c */ /* 0x000fda000bf05300 */
[----:B------:R-:W-:Y:S05]  /*0ed0*/  @!P0 BRA `(.L_x_11) ;  /* 0x00000000001c8947 */ /* 0x000fea0003800000 */
[----:B------:R-:W0:Y:S02]  /*0ee0*/  LDC.64 R4, c[0x0][0x598] ;  /* 0x00016600ff047b82 */ /* 0x000e240000000a00 */
[----:B0-----:R-:W2:Y:S02]  /*0ef0*/  LDG.E.64 R4, desc[UR36][R4.64] ;  /* 0x0000002404047981 */ /* 0x001ea4000c1e1b00 */
[----:B--2---:R-:W-:-:S04]  /*0f00*/  ISETP.NE.U32.AND P0, PT, R4, RZ, PT ;  /* 0x000000ff0400720c */ /* 0x004fc80003f05070 */
[----:B------:R-:W-:-:S13]  /*0f10*/  ISETP.NE.AND.EX P0, PT, R5, RZ, PT, P0 ;  /* 0x000000ff0500720c */ /* 0x000fda0003f05300 */
[----:B------:R-:W-:Y:S05]  /*0f20*/  @!P0 BRA `(.L_x_11) ;  /* 0x0000000000088947 */ /* 0x000fea0003800000 */
[----:B------:R0:W5:Y:S01]  /*0f30*/  LD.E R155, desc[UR36][R4.64] ;  /* 0x00000024049b7980 */ /* 0x000162000c101900 */
[----:B------:R-:W-:Y:S05]  /*0f40*/  BRA `(.L_x_12) ;  /* 0x0000000000247947 */ /* 0x000fea0003800000 */
.L_x_11:
[----:B------:R-:W-:Y:S02]  /*0f50*/  ULDC.64 UR4, c[0x0][0x588] ;  /* 0x0001620000047ab9 */ /* 0x000fe40000000a00 */
[----:B------:R-:W-:-:S04]  /*0f60*/  ISETP.NE.U32.AND P0, PT, RZ, UR4, PT ;  /* 0x00000004ff007c0c */ /* 0x000fc8000bf05070 */
[----:B------:R-:W-:-:S13]  /*0f70*/  ISETP.NE.AND.EX P0, PT, RZ, UR5, PT, P0 ;  /* 0x00000005ff007c0c */ /* 0x000fda000bf05300 */
[----:B------:R-:W-:Y:S05]  /*0f80*/  @!P0 BRA `(.L_x_13) ;  /* 0x00000000000c8947 */ /* 0x000fea0003800000 */
[----:B------:R-:W0:Y:S02]  /*0f90*/  LDC.64 R4, c[0x0][0x588] ;  /* 0x00016200ff047b82 */ /* 0x000e240000000a00 */
[----:B0-----:R1:W5:Y:S01]  /*0fa0*/  LDG.E R155, desc[UR36][R4.64] ;  /* 0x00000024049b7981 */ /* 0x001362000c1e1900 */
[----:B------:R-:W-:Y:S05]  /*0fb0*/  BRA `(.L_x_12) ;  /* 0x0000000000087947 */ /* 0x000fea0003800000 */
.L_x_13:
[----:B------:R-:W-:Y:S02]  /*0fc0*/  ULDC UR4, c[0x0][0x580] ;  /* 0x0001600000047ab9 */ /* 0x000fe40000000800 */
[----:B------:R-:W-:-:S07]  /*0fd0*/  IMAD.U32 R155, RZ, RZ, UR4 ;  /* 0x00000004ff9b7e24 */ /* 0x000fce000f8e00ff */
.L_x_12:
[----:B------:R-:W-:Y:S02]  /*0fe0*/  ULDC.64 UR4, c[0x0][0x5a0] ;  /* 0x0001680000047ab9 */ /* 0x000fe40000000a00 */
[----:B------:R-:W-:-:S04]  /*0ff0*/  ISETP.NE.U32.AND P0, PT, RZ, UR4, PT ;  /* 0x00000004ff007c0c */ /* 0x000fc8000bf05070 */
[----:B------:R-:W-:-:S13]  /*1000*/  ISETP.NE.AND.EX P0, PT, RZ, UR5, PT, P0 ;  /* 0x00000005ff007c0c */ /* 0x000fda000bf05300 */
[----:B------:R-:W-:Y:S05]  /*1010*/  @!P0 BRA `(.L_x_14) ;  /* 0x00000000001c8947 */ /* 0x000fea0003800000 */
[----:B01----:R-:W0:Y:S02]  /*1020*/  LDC.64 R4, c[0x0][0x5a0] ;  /* 0x00016800ff047b82 */ /* 0x003e240000000a00 */
[----:B0-----:R-:W2:Y:S02]  /*1030*/  LDG.E.64 R4, desc[UR36][R4.64] ;  /* 0x0000002404047981 */ /* 0x001ea4000c1e1b00 */
[----:B--2---:R-:W-:-:S04]  /*1040*/  ISETP.NE.U32.AND P0, PT, R4, RZ, PT ;  /* 0x000000ff0400720c */ /* 0x004fc80003f05070 */
[----:B------:R-:W-:-:S13]  /*1050*/  ISETP.NE.AND.EX P0, PT, R5, RZ, PT, P0 ;  /* 0x000000ff0500720c */ /* 0x000fda0003f05300 */
[----:B------:R-:W-:Y:S05]  /*1060*/  @!P0 BRA `(.L_x_14) ;  /* 0x0000000000088947 */ /* 0x000fea0003800000 */
[----:B------:R0:W5:Y:S01]  /*1070*/  LD.E R156, desc[UR36][R4.64] ;  /* 0x00000024049c7980 */ /* 0x000162000c101900 */
[----:B------:R-:W-:Y:S05]  /*1080*/  BRA `(.L_x_15) ;  /* 0x0000000000247947 */ /* 0x000fea0003800000 */
.L_x_14:
[----:B------:R-:W-:Y:S02]  /*1090*/  ULDC.64 UR4, c[0x0][0x590] ;  /* 0x0001640000047ab9 */ /* 0x000fe40000000a00 */
[----:B------:R-:W-:-:S04]  /*10a0*/  ISETP.NE.U32.AND P0, PT, RZ, UR4, PT ;  /* 0x00000004ff007c0c */ /* 0x000fc8000bf05070 */
[----:B------:R-:W-:-:S13]  /*10b0*/  ISETP.NE.AND.EX P0, PT, RZ, UR5, PT, P0 ;  /* 0x00000005ff007c0c */ /* 0x000fda000bf05300 */
[----:B------:R-:W-:Y:S05]  /*10c0*/  @!P0 BRA `(.L_x_16) ;  /* 0x00000000000c8947 */ /* 0x000fea0003800000 */
[----:B------:R-:W2:Y:S02]  /*10d0*/  LDC.64 R156, c[0x0][0x590] ;  /* 0x00016400ff9c7b82 */ /* 0x000ea40000000a00 */
[----:B--2---:R2:W5:Y:S01]  /*10e0*/  LDG.E R156, desc[UR36][R156.64] ;  /* 0x000000249c9c7981 */ /* 0x004562000c1e1900 */
[----:B------:R-:W-:Y:S05]  /*10f0*/  BRA `(.L_x_15) ;  /* 0x0000000000087947 */ /* 0x000fea0003800000 */
.L_x_16:
[----:B------:R-:W-:Y:S02]  /*1100*/  ULDC UR4, c[0x0][0x584] ;  /* 0x0001610000047ab9 */ /* 0x000fe40000000800 */
[----:B------:R-:W-:-:S07]  /*1110*/  IMAD.U32 R156, RZ, RZ, UR4 ;  /* 0x00000004ff9c7e24 */ /* 0x000fce000f8e00ff */
.L_x_15:
[----:B------:R-:W-:-:S13]  /*1120*/  LOP3.LUT P0, RZ, R0, 0xff, RZ, 0xc0, !PT ;  /* 0x000000ff00ff7812 */ /* 0x000fda000780c0ff */
[----:B------:R-:W-:Y:S05]  /*1130*/  @!P0 EXIT ;  /* 0x000000000000894d */ /* 0x000fea0003800000 */
[----:B------:R-:W-:Y:S01]  /*1140*/  ULDC UR4, c[0x0][0x28c] ;  /* 0x0000a30000047ab9 */ /* 0x000fe20000000800 */
[----:B--2---:R-:W-:Y:S01]  /*1150*/  LOP3.LUT R157, R19, 0x1, RZ, 0xfc, !PT ;  /* 0x00000001139d7812 */ /* 0x004fe200078efcff */
[----:B------:R-:W-:Y:S01]  /*1160*/  UIADD3 UR4, UR4, 0x7f, URZ ;  /* 0x0000007f04047890 */ /* 0x000fe2000fffe03f */
[----:B------:R-:W-:Y:S01]  /*1170*/  UMOV UR38, URZ ;  /* 0x0000003f00267c82 */ /* 0x000fe20008000000 */
[----:B------:R-:W-:Y:S02]  /*1180*/  UMOV UR39, URZ ;  /* 0x0000003f00277c82 */ /* 0x000fe40008000000 */
[----:B------:R-:W-:-:S04]  /*1190*/  USHF.R.S32.HI UR5, URZ, 0x1f, UR4 ;  /* 0x0000001f3f057899 */ /* 0x000fc80008011404 */
[----:B------:R-:W-:-:S04]  /*11a0*/  ULEA.HI UR5, UR5, UR4, URZ, 0x7 ;  /* 0x0000000405057291 */ /* 0x000fc8000f8f383f */
[----:B------:R-:W-:-:S12]  /*11b0*/  USHF.R.S32.HI UR40, URZ, 0x7, UR5 ;  /* 0x000000073f287899 */ /* 0x000fd80008011405 */
.L_x_290:
[----:B------:R-:W-:Y:S01]  /*11c0*/  LOP3.LUT R0, R18, 0x80, RZ, 0xc0, !PT ;  /* 0x0000008012007812 */ /* 0x000fe200078ec0ff */
[----:B--2---:R-:W2:Y:S01]  /*11d0*/  S2UR UR7, SR_CgaCtaId ;  /* 0x00000000000779c3 */ /* 0x004ea20000008800 */
[----:B------:R-:W-:Y:S02]  /*11e0*/  UMOV UR6, 0x400 ;  /* 0x0000040000067882 */ /* 0x000fe40000000000 */
[----:B------:R-:W-:-:S06]  /*11f0*/  SHF.R.U32.HI R0, RZ, 0x7, R0 ;  /* 0x00000007ff007819 */ /* 0x000fcc0000011600 */
[----:B---3--:R-:W3:Y:S01]  /*1200*/  SHFL.IDX PT, R0, R0, RZ, 0x1f ;  /* 0x00001fff00007589 */ /* 0x008ee200000e0000 */
[----:B--2---:R-:W-:Y:S01]  /*1210*/  ULEA UR6, UR7, UR6, 0x18 ;  /* 0x0000000607067291 */ /* 0x004fe2000f8ec03f */
[----:B---3--:R-:W-:-:S13]  /*1220*/  R2UR UR4, R0 ;  /* 0x00000000000472ca */ /* 0x008fda00000e0000 */
[----:B------:R-:W-:-:S04]  /*1230*/  ULEA.HI UR5, UR4, UR4, URZ, 0x1 ;  /* 0x0000000404057291 */ /* 0x000fc8000f8f083f */
[----:B------:R-:W-:-:S04]  /*1240*/  ULOP3.LUT UR5, UR5, 0x7fffe, URZ, 0xc0, !UPT ;  /* 0x0007fffe05057892 */ /* 0x000fc8000f8ec03f */
[----:B------:R-:W-:-:S03]  /*1250*/  UIADD3 UR5, UR4, -UR5, URZ ;  /* 0x8000000504057290 */ /* 0x000fc6000fffe03f */
[----:B------:R-:W-:Y:S01]  /*1260*/  ULDC UR4, c[0x0][0x28c] ;  /* 0x0000a30000047ab9 */ /* 0x000fe20000000800 */
[----:B------:R-:W-:Y:S01]  /*1270*/  ULEA UR5, UR5, UR6, 0xd ;  /* 0x0000000605057291 */ /* 0x000fe2000f8e683f */
[----:B------:R-:W-:-:S03]  /*1280*/  ISETP.LT.AND P0, PT, RZ, UR4, PT ;  /* 0x00000004ff007c0c */ /* 0x000fc6000bf01270 */
[----:B------:R-:W-:-:S04]  /*1290*/  UIADD3 UR5, UR5, 0x100, URZ ;  /* 0x0000010005057890 */ /* 0x000fc8000fffe03f */
[----:B------:R-:W-:-:S04]  /*12a0*/  USHF.R.U32.HI UR5, URZ, 0x4, UR5 ;  /* 0x000000043f057899 */ /* 0x000fc80008011605 */
[----:B------:R-:W-:Y:S02]  /*12b0*/  ULOP3.LUT UR41, UR5, 0x3fff, URZ, 0xc0, !UPT ;  /* 0x00003fff05297892 */ /* 0x000fe4000f8ec03f */
[----:B-1--45:R-:W-:Y:S10]  /*12c0*/  @P0 BRA `(.L_x_17) ;  /* 0x0000000000400947 */ /* 0x032ff40003800000 */
[----:B------:R-:W-:Y:S01]  /*12d0*/  MOV R0, 0x0 ;  /* 0x0000000000007802 */ /* 0x000fe20000000f00 */
[----:B------:R-:W-:Y:S01]  /*12e0*/  ULDC.64 UR4, c[0x4][0x68] ;  /* 0x01001a0000047ab9 */ /* 0x000fe20000000a00 */
[----:B------:R-:W-:Y:S01]  /*12f0*/  ULDC.64 UR6, c[0x4][0x8] ;  /* 0x0100020000067ab9 */ /* 0x000fe20000000a00 */
[----:B01----:R-:W-:Y:S01]  /*1300*/  IMAD.U32 R4, RZ, RZ, UR4 ;  /* 0x00000004ff047e24 */ /* 0x003fe2000f8e00ff */
[----:B------:R0:W1:Y:S01]  /*1310*/  LDC.64 R14, c[0x4][R0] ;  /* 0x01000000000e7b82 */ /* 0x0000620000000a00 */
[----:B------:R-:W-:Y:S01]  /*1320*/  IMAD.U32 R5, RZ, RZ, UR5 ;  /* 0x00000005ff057e24 */ /* 0x000fe2000f8e00ff */
[----:B------:R-:W-:Y:S01]  /*1330*/  ULDC.64 UR4, c[0x4][0x70] ;  /* 0x01001c0000047ab9 */ /* 0x000fe20000000a00 */
[----:B------:R-:W-:Y:S02]  /*1340*/  IMAD.U32 R10, RZ, RZ, UR6 ;  /* 0x00000006ff0a7e24 */ /* 0x000fe4000f8e00ff */
[----:B------:R-:W-:Y:S02]  /*1350*/  IMAD.U32 R6, RZ, RZ, UR4 ;  /* 0x00000004ff067e24 */ /* 0x000fe4000f8e00ff */
[----:B------:R-:W-:-:S02]  /*1360*/  IMAD.U32 R7, RZ, RZ, UR5 ;  /* 0x00000005ff077e24 */ /* 0x000fc4000f8e00ff */
[----:B------:R-:W-:Y:S02]  /*1370*/  IMAD.U32 R11, RZ, RZ, UR7 ;  /* 0x00000007ff0b7e24 */ /* 0x000fe4000f8e00ff */
[----:B------:R-:W-:Y:S02]  /*1380*/  IMAD.MOV.U32 R8, RZ, RZ, 0x1e1 ;  /* 0x000001e1ff087424 */ /* 0x000fe400078e00ff */
[----:B------:R-:W-:Y:S02]  /*1390*/  IMAD.MOV.U32 R12, RZ, RZ, 0x1 ;  /* 0x00000001ff0c7424 */ /* 0x000fe400078e00ff */
[----:B0-----:R-:W-:-:S07]  /*13a0*/  IMAD.MOV.U32 R13, RZ, RZ, RZ ;  /* 0x000000ffff0d7224 */ /* 0x001fce00078e00ff */
[----:B------:R-:W-:-:S07]  /*13b0*/  LEPC R20, `(.L_x_17) ;  /* 0x000000001014794e */ /* 0x000fce0000000000 */
[----:B-1---5:R-:W-:Y:S05]  /*13c0*/  CALL.ABS.NOINC R14 ;  /* 0x000000000e007343 */ /* 0x022fea0003c00000 */
.L_x_17:
[----:B------:R-:W-:-:S13]  /*13d0*/  ISETP.NE.AND P0, PT, R157, 0x3, PT ;  /* 0x000000039d00780c */ /* 0x000fda0003f05270 */
[----:B------:R-:W-:Y:S05]  /*13e0*/  @!P0 BRA `(.L_x_18) ;  /* 0x0000000000048947 */ /* 0x000fea0003800000 */
[----:B------:R-:W-:Y:S01]  /*13f0*/  BPT.TRAP 0x1 ;  /* 0x000000040000795c */ /* 0x000fe20000300000 */
.L_x_18:
[----:B------:R-:W2:Y:S01]  /*1400*/  S2UR UR5, SR_CgaCtaId ;  /* 0x00000000000579c3 */ /* 0x000ea20000008800 */
[----:B------:R-:W-:Y:S01]  /*1410*/  UMOV UR4, 0x400 ;  /* 0x0000040000047882 */ /* 0x000fe20000000000 */
[----:B------:R-:W-:Y:S02]  /*1420*/  IMAD.U32 R0, RZ, RZ, UR38 ;  /* 0x00000026ff007e24 */ /* 0x000fe4000f8e00ff */
[----:B------:R-:W-:-:S03]  /*1430*/  IMAD.U32 R3, RZ, RZ, UR39 ;  /* 0x00000027ff037e24 */ /* 0x000fc6000f8e00ff */
[----:B------:R-:W-:Y:S01]  /*1440*/  SHF.L.U32 R0, R0, 0x1f, RZ ;  /* 0x0000001f00007819 */ /* 0x000fe200000006ff */
[----:B--2---:R-:W-:-:S06]  /*1450*/  ULEA UR4, UR5, UR4, 0x18 ;  /* 0x0000000405047291 */ /* 0x004fcc000f8ec03f */
[----:B------:R-:W-:-:S04]  /*1460*/  IMAD.U32 R6, RZ, RZ, UR4 ;  /* 0x00000004ff067e24 */ /* 0x000fc8000f8e00ff */
[----:B------:R-:W-:-:S04]  /*1470*/  IMAD R3, R3, 0x8, R6 ;  /* 0x0000000803037824 */ /* 0x000fc800078e0206 */
[----:B------:R2:W3:Y:S01]  /*1480*/  SYNCS.PHASECHK.TRANS64.TRYWAIT P1, [R3+URZ], R0 ;  /* 0x00000000030075a7 */ /* 0x0004e2000802017f */
[----:B------:R-:W-:Y:S05]  /*1490*/  @!P0 BRA `(.L_x_19) ;  /* 0x0000000000048947 */ /* 0x000fea0003800000 */
[----:B------:R-:W-:Y:S01]  /*14a0*/  BPT.TRAP 0x1 ;  /* 0x000000040000795c */ /* 0x000fe20000300000 */
.L_x_19:
[----:B---3--:R-:W-:Y:S05]  /*14b0*/  @P1 BRA `(.L_x_20) ;  /* 0x0000000000081947 */ /* 0x008fea0003800000 */
[----:B------:R-:W3:Y:S02]  /*14c0*/  SYNCS.PHASECHK.TRANS64.TRYWAIT P1, [R3+URZ], R0 ;  /* 0x00000000030075a7 */ /* 0x000ee4000802017f */
[----:B---3--:R-:W-:Y:S05]  /*14d0*/  @!P1 BRA `(.L_x_21) ;  /* 0x000000a800009947 */ /* 0x008fea0003800000 */
.L_x_20:
[----:B------:R-:W-:-:S04]  /*14e0*/  UISETP.LT.AND UP0, UPT, UR40, 0x1, UPT ;  /* 0x000000012800788c */ /* 0x000fc8000bf01270 */
[----:B------:R-:W-:-:S06]  /*14f0*/  USEL UR4, UR40, 0x1, UP0 ;  /* 0x0000000128047887 */ /* 0x000fcc0008000000 */
[----:B--23--:R-:W-:Y:S01]  /*1500*/  IMAD.U32 R0, RZ, RZ, UR4 ;  /* 0x00000004ff007e24 */ /* 0x00cfe2000f8e00ff */
[----:B------:R-:W-:Y:S05]  /*1510*/  WARPSYNC.ALL ;  /* 0x0000000000007948 */ /* 0x000fea0003800000 */
[----:B------:R-:W-:-:S04]  /*1520*/  IADD3 R0, -R0, UR40, RZ ;  /* 0x0000002800007c10 */ /* 0x000fc8000fffe1ff */
[----:B------:R-:W-:Y:S02]  /*1530*/  ISETP.GE.AND P1, PT, R0, 0x1, PT ;  /* 0x000000010000780c */ /* 0x000fe40003f26270 */
[----:B------:R-:W-:Y:S01]  /*1540*/  R2UR UR4, R6 ;  /* 0x00000000060472ca */ /* 0x000fe200000e0000 */
[----:B------:R-:W-:Y:S01]  /*1550*/  WARPGROUP.ARRIVE ;  /* 0x00000000000079c5 */ /* 0x000fe20000000000 */
[----:B------:R-:W-:Y:S01]  /*1560*/  UMOV UR9, 0x40000040 ;  /* 0x4000004000097882 */ /* 0x000fe20000000000 */
[----:B------:R-:W-:-:S10]  /*1570*/  UMOV UR11, 0x40000040 ;  /* 0x40000040000b7882 */ /* 0x000fd40000000000 */
[----:B------:R-:W-:-:S04]  /*1580*/  UIADD3 UR4, UR4, 0x10100, URZ ;  /* 0x0001010004047890 */ /* 0x000fc8000fffe03f */
[----:B------:R-:W-:-:S04]  /*1590*/  USHF.R.U32.HI UR4, URZ, 0x4, UR4 ;  /* 0x000000043f047899 */ /* 0x000fc80008011604 */
[----:B------:R-:W-:Y:S02]  /*15a0*/  ULOP3.LUT UR5, UR4, 0x3fff, URZ, 0xc0, !UPT ;  /* 0x00003fff04057892 */ /* 0x000fe4000f8ec03f */
[----:B------:R-:W-:Y:S02]  /*15b0*/  ULOP3.LUT UR4, UR41, 0x10000, URZ, 0xfc, !UPT ;  /* 0x0001000029047892 */ /* 0x000fe4000f8efc3f */
[----:B------:R-:W-:Y:S02]  /*15c0*/  ULOP3.LUT UR5, UR5, 0x10000, URZ, 0xfc, !UPT ;  /* 0x0001000005057892 */ /* 0x000fe4000f8efc3f */
[----:B------:R-:W-:Y:S02]  /*15d0*/  ULEA UR6, UR39, UR4, 0xb ;  /* 0x0000000427067291 */ /* 0x000fe4000f8e583f */
[----:B------:R-:W-:-:S05]  /*15e0*/  ULEA UR7, UR39, UR5, 0xc ;  /* 0x0000000527077291 */ /* 0x000fca000f8e603f */
[----:B------:R-:W-:Y:S02]  /*15f0*/  UMOV UR8, UR6 ;  /* 0x0000000600087c82 */ /* 0x000fe40008000000 */
[----:B------:R-:W-:Y:S02]  /*1600*/  UMOV UR10, UR7 ;  /* 0x00000007000a7c82 */ /* 0x000fe40008000000 */
[----:B------:R-:W-:Y:S01]  /*1610*/  HGMMA.64x256x16.F32 R24, gdesc[UR8], RZ, !UPT, gsb0 ;  /* 0x03e00000081879f0 */ /* 0x000fe2000c0008ff */
[----:B------:R-:W-:Y:S02]  /*1620*/  UIADD3 UR8, UR6, 0x2, URZ ;  /* 0x0000000206087890 */ /* 0x000fe4000fffe03f */
[----:B------:R-:W-:Y:S01]  /*1630*/  UIADD3 UR10, UR7, 0x2, URZ ;  /* 0x00000002070a7890 */ /* 0x000fe2000fffe03f */
[----:B------:R-:W-:Y:S01]  /*1640*/  UMOV UR9, 0x40000040 ;  /* 0x4000004000097882 */ /* 0x000fe20000000000 */
[----:B------:R-:W-:Y:S01]  /*1650*/  UMOV UR11, 0x40000040 ;  /* 0x40000040000b7882 */ /* 0x000fe20000000000 */
[----:B------:R-:W-:-:S02]  /*1660*/  WARPGROUP.DEPBAR.LE gsb0, 0x0 ;  /* 0x00008000000079c5 */ /* 0x000fc40000010000 */
[----:B------:R-:W-:-:S15]  /*1670*/  WARPGROUP.ARRIVE ;  /* 0x00000000000079c5 */ /* 0x000fde0000000000 */
[----:B------:R-:W-:-:S05]  /*1680*/  NOP ;  /* 0x0000000000007918 */ /* 0x000fca0000000000 */
[----:B------:R-:W-:Y:S01]  /*1690*/  HGMMA.64x256x16.F32 R24, gdesc[UR8], R24, gsb0 ;  /* 0x03e00000081879f0 */ /* 0x000fe20008000818 */
[----:B------:R-:W-:Y:S02]  /*16a0*/  UIADD3 UR8, UR6, 0x4, URZ ;  /* 0x0000000406087890 */ /* 0x000fe4000fffe03f */
[----:B------:R-:W-:Y:S01]  /*16b0*/  UIADD3 UR10, UR7, 0x4, URZ ;  /* 0x00000004070a7890 */ /* 0x000fe2000fffe03f */
[----:B------:R-:W-:Y:S01]  /*16c0*/  UMOV UR9, 0x40000040 ;  /* 0x4000004000097882 */ /* 0x000fe20000000000 */
[----:B------:R-:W-:Y:S01]  /*16d0*/  UMOV UR11, 0x40000040 ;  /* 0x40000040000b7882 */ /* 0x000fe20000000000 */
[----:B------:R-:W-:Y:S02]  /*16e0*/  WARPGROUP.DEPBAR.LE gsb0, 0x0 ;  /* 0x00008000000079c5 */ /* 0x000fe40000010000 */
        /* <DEDUP_REMOVED lines=42> */
[----:B------:R-:W-:Y:S03]  /*1990*/  HGMMA.64x256x16.F32 R24, gdesc[UR8], R24, gsb0 ;  /* 0x03e00000081879f0 */ /* 0x000fe60008000818 */
[----:B------:R-:W-:Y:S02]  /*19a0*/  WARPGROUP.DEPBAR.LE gsb0, 0x0 ;  /* 0x00008000000079c5 */ /* 0x000fe40000010000 */
[----:B------:R-:W-:Y:S05]  /*19b0*/  @!P1 BRA `(.L_x_22) ;  /* 0x0000000400b09947 */ /* 0x000fea0003800000 */
[----:B------:R-:W-:Y:S02]  /*19c0*/  UIADD3 UR6, UR39, 0x1, URZ ;  /* 0x0000000127067890 */ /* 0x000fe4000fffe03f */
[----:B------:R-:W-:Y:S02]  /*19d0*/  IMAD.U32 R3, RZ, RZ, UR39 ;  /* 0x00000027ff037e24 */ /* 0x000fe4000f8e00ff */
[----:B------:R-:W-:-:S04]  /*19e0*/  UISETP.NE.AND UP0, UPT, UR6, 0x2, UPT ;  /* 0x000000020600788c */ /* 0x000fc8000bf05270 */
[----:B------:R-:W-:Y:S02]  /*19f0*/  USEL UR7, URZ, 0x1, UP0 ;  /* 0x000000013f077887 */ /* 0x000fe40008000000 */
[----:B------:R-:W-:Y:S02]  /*1a00*/  USEL UR6, UR6, URZ, UP0 ;  /* 0x0000003f06067287 */ /* 0x000fe40008000000 */
[----:B------:R-:W-:-:S06]  /*1a10*/  ULOP3.LUT UR7, UR38, UR7, URZ, 0x3c, !UPT ;  /* 0x0000000726077292 */ /* 0x000fcc000f8e3c3f */
[----:B------:R-:W-:-:S07]  /*1a20*/  IMAD.U32 R7, RZ, RZ, UR7 ;  /* 0x00000007ff077e24 */ /* 0x000fce000f8e00ff */
.L_x_29:
[----:B------:R-:W-:Y:S05]  /*1a30*/  @!P0 BRA `(.L_x_23) ;  /* 0x0000000000048947 */ /* 0x000fea0003800000 */
[----:B------:R-:W-:Y:S01]  /*1a40*/  BPT.TRAP 0x1 ;  /* 0x000000040000795c */ /* 0x000fe20000300000 */
.L_x_23:
[----:B------:R-:W2:Y:S01]  /*1a50*/  S2UR UR8, SR_CgaCtaId ;  /* 0x00000000000879c3 */ /* 0x000ea20000008800 */
[----:B------:R-:W-:Y:S01]  /*1a60*/  UMOV UR7, 0x400 ;  /* 0x0000040000077882 */ /* 0x000fe20000000000 */
[----:B01----:R-:W-:Y:S01]  /*1a70*/  IMAD.U32 R5, RZ, RZ, UR6 ;  /* 0x00000006ff057e24 */ /* 0x003fe2000f8e00ff */
[----:B------:R-:W-:Y:S01]  /*1a80*/  SHF.L.U32 R4, R7, 0x1f, RZ ;  /* 0x0000001f07047819 */ /* 0x000fe200000006ff */
[----:B--2---:R-:W-:-:S06]  /*1a90*/  ULEA UR7, UR8, UR7, 0x18 ;  /* 0x0000000708077291 */ /* 0x004fcc000f8ec03f */
[----:B------:R-:W-:-:S04]  /*1aa0*/  IMAD.U32 R6, RZ, RZ, UR7 ;  /* 0x00000007ff067e24 */ /* 0x000fc8000f8e00ff */
[----:B------:R-:W-:-:S04]  /*1ab0*/  IMAD R5, R5, 0x8, R6 ;  /* 0x0000000805057824 */ /* 0x000fc800078e0206 */
[----:B------:R0:W1:Y:S01]  /*1ac0*/  SYNCS.PHASECHK.TRANS64.TRYWAIT P1, [R5+URZ], R4 ;  /* 0x00000004050075a7 */ /* 0x000062000802017f */
[----:B------:R-:W-:Y:S05]  /*1ad0*/  @!P0 BRA `(.L_x_24) ;  /* 0x0000000000048947 */ /* 0x000fea0003800000 */
[----:B------:R-:W-:Y:S01]  /*1ae0*/  BPT.TRAP 0x1 ;  /* 0x000000040000795c */ /* 0x000fe20000300000 */
.L_x_24:
[----:B-1----:R-:W-:Y:S05]  /*1af0*/  @P1 BRA `(.L_x_25) ;  /* 0x0000000000081947 */ /* 0x002fea0003800000 */
[----:B------:R-:W1:Y:S02]  /*1b00*/  SYNCS.PHASECHK.TRANS64.TRYWAIT P1, [R5+URZ], R4 ;  /* 0x00000004050075a7 */ /* 0x000e64000802017f */
[----:B-1----:R-:W-:Y:S05]  /*1b10*/  @!P1 BRA `(.L_x_26) ;  /* 0x000000a000849947 */ /* 0x002fea0003800000 */
.L_x_25:
[----:B------:R-:W-:Y:S01]  /*1b20*/  ULEA UR7, UR6, UR4, 0xb ;  /* 0x0000000406077291 */ /* 0x000fe2000f8e583f */
[----:B------:R-:W-:Y:S01]  /*1b30*/  WARPGROUP.ARRIVE ;  /* 0x00000000000079c5 */ /* 0x000fe20000000000 */
[----:B------:R-:W-:Y:S01]  /*1b40*/  ULEA UR12, UR6, UR5, 0xc ;  /* 0x00000005060c7291 */ /* 0x000fe2000f8e603f */
[----:B------:R-:W-:Y:S01]  /*1b50*/  UMOV UR9, 0x40000040 ;  /* 0x4000004000097882 */ /* 0x000fe20000000000 */
[----:B------:R-:W-:-:S03]  /*1b60*/  UMOV UR11, 0x40000040 ;  /* 0x40000040000b7882 */ /* 0x000fc60000000000 */
[----:B------:R-:W-:Y:S02]  /*1b70*/  UMOV UR8, UR7 ;  /* 0x0000000700087c82 */ /* 0x000fe40008000000 */
[----:B------:R-:W-:Y:S02]  /*1b80*/  UMOV UR10, UR12 ;  /* 0x0000000c000a7c82 */ /* 0x000fe40008000000 */
[----:B------:R-:W-:Y:S01]  /*1b90*/  HGMMA.64x256x16.F32 R24, gdesc[UR8], R24, gsb0 ;  /* 0x03e00000081879f0 */ /* 0x000fe20008000818 */
        /* <DEDUP_REMOVED lines=58> */
[----:B------:R-:W-:Y:S01]  /*1f40*/  BPT.TRAP 0x1 ;  /* 0x000000040000795c */ /* 0x000fe20000300000 */
.L_x_27:
[----:B------:R-:W-:-:S13]  /*1f50*/  ISETP.NE.AND P1, PT, R22, RZ, PT ;  /* 0x000000ff1600720c */ /* 0x000fda0003f25270 */
[----:B01----:R-:W-:-:S04]  /*1f60*/  @P1 IMAD R4, R3, 0x8, R6 ;  /* 0x0000000803041824 */ /* 0x003fc800078e0206 */
[----:B------:R-:W-:-:S05]  /*1f70*/  @P1 VIADD R5, R4, 0x10 ;  /* 0x0000001004051836 */ /* 0x000fca0000000000 */
[----:B------:R-:W-:-:S04]  /*1f80*/  @P1 PRMT R5, R152, 0x654, R5 ;  /* 0x0000065498051816 */ /* 0x000fc80000000005 */
[----:B------:R0:W-:Y:S01]  /*1f90*/  @P1 SYNCS.ARRIVE.TRANS64.RED.A1T0 RZ, [R5+URZ], RZ ;  /* 0x000000ff05ff19a7 */ /* 0x0001e2000810043f */
[----:B------:R-:W-:-:S13]  /*1fa0*/  ISETP.GT.U32.AND P1, PT, R19, 0x1, PT ;  /* 0x000000011300780c */ /* 0x000fda0003f24070 */
[----:B0-----:R-:W-:Y:S05]  /*1fb0*/  @P1 BRA `(.L_x_28) ;  /* 0x0000000000041947 */ /* 0x001fea0003800000 */
[----:B------:R-:W-:Y:S01]  /*1fc0*/  BPT.TRAP 0x1 ;  /* 0x000000040000795c */ /* 0x000fe20000300000 */
.L_x_28:
[----:B------:R-:W-:Y:S01]  /*1fd0*/  UIADD3 UR6, UR6, 0x1, URZ ;  /* 0x0000000106067890 */ /* 0x000fe2000fffe03f */
[C---:B------:R-:W-:Y:S01]  /*1fe0*/  ISETP.GT.AND P2, PT, R0.reuse, 0x1, PT ;  /* 0x000000010000780c */ /* 0x040fe20003f44270 */
[----:B------:R-:W-:Y:S02]  /*1ff0*/  VIADD R3, R3, 0x1 ;  /* 0x0000000103037836 */ /* 0x000fe40000000000 */
[----:B------:R-:W-:Y:S01]  /*2000*/  UISETP.NE.AND UP0, UPT, UR6, 0x2, UPT ;  /* 0x000000020600788c */ /* 0x000fe2000bf05270 */
[----:B------:R-:W-:Y:S02]  /*2010*/  VIADD R0, R0, 0xffffffff ;  /* 0xffffffff00007836 */ /* 0x000fe40000000000 */
[C---:B------:R-:W-:Y:S01]  /*2020*/  ISETP.NE.AND P1, PT, R3.reuse, 0x2, PT ;  /* 0x000000020300780c */ /* 0x040fe20003f25270 */
[----:B------:R-:W-:Y:S02]  /*2030*/  USEL UR7, URZ, 0x1, UP0 ;  /* 0x000000013f077887 */ /* 0x000fe40008000000 */
[----:B------:R-:W-:Y:S01]  /*2040*/  USEL UR6, UR6, URZ, UP0 ;  /* 0x0000003f06067287 */ /* 0x000fe20008000000 */
[----:B------:R-:W-:-:S03]  /*2050*/  SEL R3, R3, RZ, P1 ;  /* 0x000000ff03037207 */ /* 0x000fc60000800000 */
[----:B------:R-:W-:Y:S01]  /*2060*/  LOP3.LUT R7, R7, UR7, RZ, 0x3c, !PT ;  /* 0x0000000707077c12 */ /* 0x000fe2000f8e3cff */
[----:B------:R-:W-:Y:S07]  /*2070*/  @P2 BRA `(.L_x_29) ;  /* 0xfffffff8006c2947 */ /* 0x000fee000383ffff */
.L_x_22:
[----:B------:R-:W2:Y:S02]  /*2080*/  LDC R0, c[0x0][0x28c] ;  /* 0x0000a300ff007b82 */ /* 0x000ea40000000800 */
[----:B--2---:R-:W-:-:S13]  /*2090*/  ISETP.GE.AND P1, PT, R0, 0x1, PT ;  /* 0x000000010000780c */ /* 0x004fda0003f26270 */
[----:B------:R-:W-:Y:S05]  /*20a0*/  @!P1 BRA `(.L_x_30) ;  /* 0x0000000000409947 */ /* 0x000fea0003800000 */
[----:B------:R-:W-:Y:S05]  /*20b0*/  @!P0 BRA `(.L_x_31) ;  /* 0x0000000000048947 */ /* 0x000fea0003800000 */
[----:B------:R-:W-:Y:S01]  /*20c0*/  BPT.TRAP 0x1 ;  /* 0x000000040000795c */ /* 0x000fe20000300000 */
.L_x_31:
[----:B------:R-:W-:Y:S01]  /*20d0*/  ISETP.NE.AND P0, PT, R22, RZ, PT ;  /* 0x000000ff1600720c */ /* 0x000fe20003f05270 */
[----:B------:R-:W-:-:S12]  /*20e0*/  UISETP.LT.AND UP1, UPT, UR40, 0x1, UPT ;  /* 0x000000012800788c */ /* 0x000fd8000bf21270 */
[----:B------:R-:W-:-:S05]  /*20f0*/  VOTEU.ANY UP0, P0 ;  /* 0x00000000003f7886 */ /* 0x000fca0000000100 */
[----:B------:R-:W-:-:S04]  /*2100*/  @UP0 USEL UR4, UR40, 0x1, UP1 ;  /* 0x0000000128040887 */ /* 0x000fc80008800000 */
[----:B------:R-:W-:-:S06]  /*2110*/  @UP0 UIADD3 UR4, UR39, UR40, -UR4 ;  /* 0x0000002827040290 */ /* 0x000fcc000fffe804 */
[----:B------:R-:W-:-:S04]  /*2120*/  IMAD.U32 R0, RZ, RZ, UR4 ;  /* 0x00000004ff007e24 */ /* 0x000fc8000f8e00ff */
[----:B------:R-:W-:-:S05]  /*2130*/  @P0 IMAD.SHL.U32 R0, R0, 0x8, RZ ;  /* 0x0000000800000824 */ /* 0x000fca00078e00ff */
[----:B------:R-:W-:-:S04]  /*2140*/  @P0 LOP3.LUT R0, R0, 0x8, RZ, 0xc0, !PT ;  /* 0x0000000800000812 */ /* 0x000fc800078ec0ff */
[----:B------:R-:W-:-:S04]  /*2150*/  @P0 IADD3 R3, R6, 0x10, R0 ;  /* 0x0000001006030810 */ /* 0x000fc80007ffe000 */
[----:B------:R-:W-:-:S04]  /*2160*/  @P0 PRMT R3, R152, 0x654, R3 ;  /* 0x0000065498030816 */ /* 0x000fc80000000003 */
[----:B------:R2:W-:Y:S01]  /*2170*/  @P0 SYNCS.ARRIVE.TRANS64.RED.A1T0 RZ, [R3+URZ], RZ ;  /* 0x000000ff03ff09a7 */ /* 0x0005e2000810043f */
[----:B------:R-:W-:-:S13]  /*2180*/  ISETP.GT.U32.AND P0, PT, R19, 0x1, PT ;  /* 0x000000011300780c */ /* 0x000fda0003f04070 */
[----:B--2---:R-:W-:Y:S05]  /*2190*/  @P0 BRA `(.L_x_30) ;  /* 0x0000000000040947 */ /* 0x004fea0003800000 */
[----:B------:R-:W-:Y:S01]  /*21a0*/  BPT.TRAP 0x1 ;  /* 0x000000040000795c */ /* 0x000fe20000300000 */
.L_x_30:
[----:B------:R-:W2:Y:S01]  /*21b0*/  LDC R6, c[0x0][0x288] ;  /* 0x0000a200ff067b82 */ /* 0x000ea20000000800 */
[--C-:B------:R-:W-:Y:S01]  /*21c0*/  SHF.R.U32.HI R0, RZ, 0x2, R18.reuse ;  /* 0x00000002ff007819 */ /* 0x100fe20000011612 */
[----:B------:R-:W-:Y:S01]  /*21d0*/  UIADD3 UR39, UR40, UR39, URZ ;  /* 0x0000002728277290 */ /* 0x000fe2000fffe03f */
[----:B01----:R-:W-:Y:S01]  /*21e0*/  SHF.R.U32.HI R5, RZ, 0x7, R18 ;  /* 0x00000007ff057819 */ /* 0x003fe20000011612 */
[----:B------:R-:W-:Y:S01]  /*21f0*/  ULDC UR8, c[0x0][0x284] ;  /* 0x0000a10000087ab9 */ /* 0x000fe20000000800 */
[----:B------:R-:W-:Y:S01]  /*2200*/  LOP3.LUT R4, R18, 0x60, RZ, 0xc0, !PT ;  /* 0x0000006012047812 */ /* 0x000fe200078ec0ff */
[----:B------:R-:W-:Y:S01]  /*2210*/  USHF.R.U32.HI UR4, URZ, 0x1, UR39 ;  /* 0x000000013f047899 */ /* 0x000fe20008011627 */
[----:B------:R-:W-:Y:S01]  /*2220*/  LOP3.LUT R3, R0, 0x7, RZ, 0xc0, !PT ;  /* 0x0000000700037812 */ /* 0x000fe200078ec0ff */
[----:B------:R-:W-:Y:S01]  /*2230*/  UISETP.GT.U32.AND UP1, UPT, UR39, 0x1, UPT ;  /* 0x000000012700788c */ /* 0x000fe2000bf24070 */
[----:B------:R-:W-:Y:S01]  /*2240*/  LOP3.LUT R0, R5, 0x1, RZ, 0xc0, !PT ;  /* 0x0000000105007812 */ /* 0x000fe200078ec0ff */
[----:B------:R-:W-:Y:S01]  /*2250*/  ULOP3.LUT UR4, UR4, 0x1, URZ, 0xc0, !UPT ;  /* 0x0000000104047892 */ /* 0x000fe2000f8ec03f */
[----:B------:R-:W-:Y:S01]  /*2260*/  SHF.R.U32.HI R10, RZ, 0x1, R4 ;  /* 0x00000001ff0a7819 */ /* 0x000fe20000011604 */
[----:B------:R-:W-:Y:S01]  /*2270*/  IMAD.SHL.U32 R4, R18, 0x2, RZ ;  /* 0x0000000212047824 */ /* 0x000fe200078e00ff */
[----:B------:R-:W-:Y:S01]  /*2280*/  SHF.R.S32.HI R21, RZ, 0x1f, R23 ;  /* 0x0000001fff157819 */ /* 0x000fe20000011417 */
[----:B------:R-:W-:Y:S01]  /*2290*/  IMAD.SHL.U32 R8, R0, 0x40, RZ ;  /* 0x0000004000087824 */ /* 0x000fe200078e00ff */
[--C-:B------:R-:W-:Y:S01]  /*22a0*/  IADD3 R5, RZ, -R10, -R3.reuse ;  /* 0x8000000aff057210 */ /* 0x100fe20007ffe803 */
[----:B------:R-:W-:Y:S01]  /*22b0*/  UISETP.NE.U32.AND UP0, UPT, UR4, 0x1, UPT ;  /* 0x000000010400788c */ /* 0x000fe2000bf05070 */
[----:B------:R-:W-:Y:S01]  /*22c0*/  LOP3.LUT R4, R4, 0x6, RZ, 0xc0, !PT ;  /* 0x0000000604047812 */ /* 0x000fe200078ec0ff */
[----:B------:R-:W-:Y:S01]  /*22d0*/  ULDC.64 UR6, c[0x0][0x5d0] ;  /* 0x0001740000067ab9 */ /* 0x000fe20000000a00 */
[----:B------:R-:W-:Y:S01]  /*22e0*/  LOP3.LUT R3, R8, 0x40, R3, 0xe2, !PT ;  /* 0x0000004008037812 */ /* 0x000fe200078ee203 */
[----:B------:R-:W-:Y:S01]  /*22f0*/  IMAD R11, R0, -0x40, R5 ;  /* 0xffffffc0000b7824 */ /* 0x000fe200078e0205 */
[----:B------:R-:W-:Y:S01]  /*2300*/  LOP3.LUT R0, R18, 0x3, RZ, 0xc0, !PT ;  /* 0x0000000312007812 */ /* 0x000fe200078ec0ff */
[----:B------:R-:W-:Y:S01]  /*2310*/  UISETP.LT.U32.AND UP1, UPT, UR40, 0x2, UP1 ;  /* 0x000000022800788c */ /* 0x000fe20008f21070 */
[----:B------:R-:W-:Y:S01]  /*2320*/  PRMT R8, R4, 0x6540, R153 ;  /* 0x0000654004087816 */ /* 0x000fe20000000099 */
[----:B------:R-:W-:Y:S01]  /*2330*/  IMAD.SHL.U32 R153, R153, 0x100, RZ ;  /* 0x0000010099997824 */ /* 0x000fe200078e00ff */
[----:B------:R-:W-:Y:S01]  /*2340*/  UISETP.GT.U32.AND UP0, UPT, UR40, 0x1, !UP0 ;  /* 0x000000012800788c */ /* 0x000fe2000c704070 */
[----:B--2---:R-:W-:Y:S01]  /*2350*/  IMAD R12, R0, -0x2, R6 ;  /* 0xfffffffe000c7824 */ /* 0x004fe200078e0206 */
[----:B------:R-:W-:Y:S01]  /*2360*/  SHF.R.S32.HI R9, RZ, 0x1f, R8 ;  /* 0x0000001fff097819 */ /* 0x000fe20000011408 */
[C---:B------:R-:W-:Y:S01]  /*2370*/  IMAD.SHL.U32 R0, R154.reuse, 0x80, RZ ;  /* 0x000000809a007824 */ /* 0x040fe200078e00ff */
[----:B------:R-:W-:Y:S01]  /*2380*/  ISETP.GE.AND P0, PT, R153, R6, PT ;  /* 0x000000069900720c */ /* 0x000fe20003f06270 */
[----:B------:R-:W-:Y:S01]  /*2390*/  IMAD R4, R21, UR6, RZ ;  /* 0x0000000615047c24 */ /* 0x000fe2000f8e02ff */
[----:B------:R-:W-:Y:S01]  /*23a0*/  USEL UR5, URZ, 0x1, !UP1 ;  /* 0x000000013f057887 */ /* 0x000fe2000c800000 */
[----:B------:R-:W-:Y:S01]  /*23b0*/  IMAD.WIDE R6, R154, 0x80, RZ ;  /* 0x000000809a067825 */ /* 0x000fe200078e02ff */
[C---:B------:R-:W-:Y:S01]  /*23c0*/  ISETP.GE.OR P0, PT, R0.reuse, UR8, P0 ;  /* 0x0000000800007c0c */ /* 0x040fe20008706670 */
[----:B------:R-:W-:Y:S01]  /*23d0*/  USEL UR4, URZ, 0x1, !UP0 ;  /* 0x000000013f047887 */ /* 0x000fe2000c000000 */
[----:B------:R-:W-:Y:S01]  /*23e0*/  IADD3 R0, -R0, UR8, R11 ;  /* 0x0000000800007c10 */ /* 0x000fe2000fffe10b */
[C---:B------:R-:W-:Y:S01]  /*23f0*/  IMAD R13, R23.reuse, UR7, R4 ;  /* 0x00000007170d7c24 */ /* 0x040fe2000f8e0204 */
[----:B------:R-:W-:Y:S01]  /*2400*/  ULOP3.LUT UR39, UR39, 0x1, URZ, 0xc0, !UPT ;  /* 0x0000000127277892 */ /* 0x000fe2000f8ec03f */
[----:B------:R-:W-:Y:S01]  /*2410*/  IMAD.WIDE.U32 R4, R23, UR6, R8 ;  /* 0x0000000617047c25 */ /* 0x000fe2000f8e0008 */
[----:B------:R-:W-:Y:S01]  /*2420*/  ULOP3.LUT UR38, UR4, UR38, UR5, 0x96, !UPT ;  /* 0x0000002604267292 */ /* 0x000fe2000f8e9605 */
[----:B------:R-:W-:-:S02]  /*2430*/  LOP3.LUT R169, R6, R3, R10, 0xfe, !PT ;  /* 0x0000000306a97212 */ /* 0x000fc400078efe0a */
[----:B------:R-:W-:Y:S02]  /*2440*/  IMAD.IADD R5, R5, 0x1, R13 ;  /* 0x0000000105057824 */ /* 0x000fe400078e020d */
[----:B------:R-:W-:Y:S02]  /*2450*/  IMAD.IADD R3, R12, 0x1, -R153 ;  /* 0x000000010c037824 */ /* 0x000fe400078e0a99 */
[----:B------:R-:W-:Y:S01]  /*2460*/  IMAD.MOV.U32 R154, RZ, RZ, -0x1 ;  /* 0xffffffffff9a7424 */ /* 0x000fe200078e00ff */
[----:B------:R-:W-:Y:S06]  /*2470*/  @P0 BRA `(.L_x_32) ;  /* 0x0000007800dc0947 */ /* 0x000fec0003800000 */
[----:B------:R-:W0:Y:S01]  /*2480*/  LDC.64 R10, c[0x0][0x5c8] ;  /* 0x00017200ff0a7b82 */ /* 0x000e220000000a00 */
[----:B-----5:R-:W-:Y:S01]  /*2490*/  FSETP.NEU.AND P0, PT, R156, RZ, PT ;  /* 0x000000ff9c00720b */ /* 0x020fe20003f0d000 */
[----:B------:R-:W-:Y:S01]  /*24a0*/  BSSY B0, `(.L_x_32) ;  /* 0x00007b4000007945 */ /* 0x000fe20003800000 */
[----:B------:R-:W-:-:S04]  /*24b0*/  ISETP.GT.AND P2, PT, R3, RZ, PT ;  /* 0x000000ff0300720c */ /* 0x000fc80003f44270 */
[----:B------:R-:W-:Y:S01]  /*24c0*/  ISETP.GT.AND P1, PT, R0, RZ, P2 ;  /* 0x000000ff0000720c */ /* 0x000fe20001724270 */
[-C--:B0-----:R-:W-:Y:S02]  /*24d0*/  IMAD R12, R7, R10.reuse, RZ ;  /* 0x0000000a070c7224 */ /* 0x081fe400078e02ff */
[----:B------:R-:W-:-:S04]  /*24e0*/  IMAD.WIDE.U32 R160, R169, R10, R4 ;  /* 0x0000000aa9a07225 */ /* 0x000fc800078e0004 */
[----:B------:R-:W-:-:S04]  /*24f0*/  IMAD R5, R169, R11, R12 ;  /* 0x0000000ba9057224 */ /* 0x000fc800078e020c */
[----:B------:R-:W-:Y:S01]  /*2500*/  IMAD.IADD R153, R161, 0x1, R5 ;  /* 0x00000001a1997824 */ /* 0x000fe200078e0205 */
[----:B------:R-:W-:Y:S06]  /*2510*/  @!P0 BRA `(.L_x_33) ;  /* 0x0000005400988947 */ /* 0x000fec0003800000 */
[----:B------:R-:W0:Y:S01]  /*2520*/  LDC.64 R14, c[0x0][0x5b8] ;  /* 0x00016e00ff0e7b82 */ /* 0x000e220000000a00 */
[----:B------:R-:W-:-:S07]  /*2530*/  ULDC.64 UR4, c[0x0][0x5c0] ;  /* 0x0001700000047ab9 */ /* 0x000fce0000000a00 */
[----:B------:R-:W1:Y:S08]  /*2540*/  LDC.64 R166, c[0x0][0x5b0] ;  /* 0x00016c00ffa67b82 */ /* 0x000e700000000a00 */
[----:B------:R-:W2:Y:S01]  /*2550*/  LDC.64 R12, c[0x0][0x5a8] ;  /* 0x00016a00ff0c7b82 */ /* 0x000ea20000000a00 */
[-C--:B0-----:R-:W-:Y:S02]  /*2560*/  IMAD R4, R21, R14.reuse, RZ ;  /* 0x0000000e15047224 */ /* 0x081fe400078e02ff */
[----:B------:R-:W-:-:S04]  /*2570*/  IMAD.WIDE.U32 R162, R23, R14, R8 ;  /* 0x0000000e17a27225 */ /* 0x000fc800078e0008 */
[----:B------:R-:W-:Y:S02]  /*2580*/  IMAD R161, R23, R15, R4 ;  /* 0x0000000f17a17224 */ /* 0x000fe400078e0204 */
[-C--:B-1----:R-:W-:Y:S02]  /*2590*/  IMAD R6, R7, R166.reuse, RZ ;  /* 0x000000a607067224 */ /* 0x082fe400078e02ff */
[----:B------:R-:W-:Y:S02]  /*25a0*/  IMAD.IADD R21, R163, 0x1, R161 ;  /* 0x00000001a3157824 */ /* 0x000fe400078e02a1 */
[----:B------:R-:W-:Y:S02]  /*25b0*/  IMAD.MOV.U32 R20, RZ, RZ, R162 ;  /* 0x000000ffff147224 */ /* 0x000fe400078e00a2 */
[C---:B------:R-:W-:Y:S02]  /*25c0*/  IMAD R165, R169.reuse, R167, R6 ;  /* 0x000000a7a9a57224 */ /* 0x040fe400078e0206 */
[----:B------:R-:W-:-:S04]  /*25d0*/  IMAD.WIDE.U32 R4, R169, R166, R20 ;  /* 0x000000a6a9047225 */ /* 0x000fc800078e0014 */
[----:B------:R-:W-:Y:S01]  /*25e0*/  IMAD.IADD R5, R5, 0x1, R165 ;  /* 0x0000000105057824 */ /* 0x000fe200078e02a5 */
[----:B--2---:R-:W-:-:S04]  /*25f0*/  LEA R6, P0, R4, R12, 0x1 ;  /* 0x0000000c04067211 */ /* 0x004fc800078008ff */
[----:B------:R-:W-:-:S05]  /*2600*/  LEA.HI.X R7, R4, R13, R5, 0x1, P0 ;  /* 0x0000000d04077211 */ /* 0x000fca00000f0c05 */
[----:B------:R0:W2:Y:S01]  /*2610*/  @P1 LDG.E.LTC128B.U16 R15, desc[UR36][R6.64] ;  /* 0x00000024060f1981 */ /* 0x0000a2000c1e1520 */
[----:B------:R-:W-:Y:S01]  /*2620*/  LEA R4, P0, R160, UR4, 0x1 ;  /* 0x00000004a0047c11 */ /* 0x000fe2000f8008ff */
[----:B------:R-:W-:Y:S01]  /*2630*/  IMAD.WIDE.U32 R158, R169, R166, R8 ;  /* 0x000000a6a99e7225 */ /* 0x000fe200078e0008 */
[----:B------:R-:W-:Y:S03]  /*2640*/  BSSY B1, `(.L_x_34) ;  /* 0x0000012000017945 */ /* 0x000fe60003800000 */
[----:B------:R-:W-:Y:S02]  /*2650*/  IMAD.IADD R159, R165, 0x1, R159 ;  /* 0x00000001a59f7824 */ /* 0x000fe400078e029f */
[----:B------:R-:W-:-:S04]  /*2660*/  IMAD.WIDE.U32 R158, R23, R14, R158 ;  /* 0x0000000e179e7225 */ /* 0x000fc800078e009e */
[----:B0-----:R-:W-:Y:S01]  /*2670*/  IMAD.IADD R7, R161, 0x1, R159 ;  /* 0x00000001a1077824 */ /* 0x001fe200078e029f */
[----:B------:R-:W-:Y:S02]  /*2680*/  LEA R6, P4, R158, R12, 0x1 ;  /* 0x0000000c9e067211 */ /* 0x000fe400078808ff */
[----:B------:R-:W-:Y:S02]  /*2690*/  SHF.L.U64.HI R159, R166, 0x3, R167 ;  /* 0x00000003a69f7819 */ /* 0x000fe400000102a7 */
[----:B------:R-:W-:Y:S01]  /*26a0*/  LEA.HI.X R7, R158, R13, R7, 0x1, P4 ;  /* 0x0000000d9e077211 */ /* 0x000fe200020f0c07 */
[----:B------:R-:W-:Y:S02]  /*26b0*/  IMAD.SHL.U32 R158, R166, 0x8, RZ ;  /* 0x00000008a69e7824 */ /* 0x000fe400078e00ff */
[----:B--2---:R-:W-:-:S05]  /*26c0*/  HADD2.F32 R5, -RZ, R15.H0_H0 ;  /* 0x2000000fff057230 */ /* 0x004fca0000004100 */
[----:B------:R-:W-:-:S04]  /*26d0*/  FMUL R5, R5, R156 ;  /* 0x0000009c05057220 */ /* 0x000fc80000400000 */
[----:B------:R-:W-:Y:S01]  /*26e0*/  FFMA R24, R24, R155, R5 ;  /* 0x0000009b18187223 */ /* 0x000fe20000000005 */
[----:B------:R-:W-:Y:S02]  /*26f0*/  LEA.HI.X R5, R160, UR5, R153, 0x1, P0 ;  /* 0x00000005a0057c11 */ /* 0x000fe400080f0c99 */
[----:B------:R-:W-:Y:S02]  /*2700*/  ISETP.GT.AND P0, PT, R3, 0x1, PT ;  /* 0x000000010300780c */ /* 0x000fe40003f04270 */
[----:B------:R-:W-:Y:S02]  /*2710*/  F2FP.F16.F32.PACK_AB R24, RZ, R24 ;  /* 0x00000018ff18723e */ /* 0x000fe400000000ff */
[----:B------:R-:W-:-:S03]  /*2720*/  ISETP.GT.AND P3, PT, R0, RZ, P0 ;  /* 0x000000ff0000720c */ /* 0x000fc60000764270 */
[----:B------:R0:W-:Y:S10]  /*2730*/  @P1 STG.E.U16 desc[UR36][R4.64], R24 ;  /* 0x0000001804001986 */ /* 0x0001f4000c101524 */
[----:B------:R-:W-:Y:S05]  /*2740*/  @!P3 BRA `(.L_x_35) ;  /* 0x000000000004b947 */ /* 0x000fea0003800000 */
[----:B------:R1:W5:Y:S02]  /*2750*/  LDG.E.LTC128B.U16 R15, desc[UR36][R6.64+0x2] ;  /* 0x00000224060f7981 */ /* 0x000364000c1e1520 */
.L_x_35:
[----:B------:R-:W-:Y:S05]  /*2760*/  BSYNC B1 ;  /* 0x0000000000017941 */ /* 0x000fea0003800000 */
.L_x_34:
[----:B-----5:R-:W-:Y:S01]  /*2770*/  HADD2.F32 R153, -RZ, R15.H0_H0 ;  /* 0x2000000fff997230 */ /* 0x020fe20000004100 */
[----:B------:R-:W-:Y:S01]  /*2780*/  ISETP.GT.AND P2, PT, R0, 0x8, P2 ;  /* 0x000000080000780c */ /* 0x000fe20001744270 */
[----:B------:R-:W-:Y:S01]  /*2790*/  IMAD.WIDE.U32 R158, R169, R166, R158 ;  /* 0x000000a6a99e7225 */ /* 0x000fe200078e009e */
[----:B0-----:R-:W-:-:S03]  /*27a0*/  PRMT R24, R15, 0x7610, R24 ;  /* 0x000076100f187816 */ /* 0x001fc60000000018 */
[----:B------:R-:W-:Y:S01]  /*27b0*/  FMUL R20, R153, R156 ;  /* 0x0000009c99147220 */ /* 0x000fe20000400000 */
[----:B------:R-:W-:Y:S01]  /*27c0*/  IMAD.IADD R165, R165, 0x1, R159 ;  /* 0x00000001a5a57824 */ /* 0x000fe200078e029f */
[----:B------:R-:W-:Y:S02]  /*27d0*/  IADD3 R162, P1, R162, R158, RZ ;  /* 0x0000009ea2a27210 */ /* 0x000fe40007f3e0ff */
[----:B------:R-:W-:-:S03]  /*27e0*/  FFMA R25, R25, R155, R20 ;  /* 0x0000009b19197223 */ /* 0x000fc60000000014 */
[----:B------:R-:W-:Y:S01]  /*27f0*/  IMAD.X R21, R165, 0x1, R21, P1 ;  /* 0x00000001a5157824 */ /* 0x000fe200008e0615 */
[C---:B------:R-:W-:Y:S02]  /*2800*/  LEA R20, P1, R162.reuse, R12, 0x1 ;  /* 0x0000000ca2147211 */ /* 0x040fe400078208ff */
[----:B------:R-:W-:Y:S02]  /*2810*/  F2FP.F16.F32.PACK_AB R25, RZ, R25 ;  /* 0x00000019ff19723e */ /* 0x000fe400000000ff */
[----:B------:R-:W-:Y:S02]  /*2820*/  LEA.HI.X R21, R162, R13, R21, 0x1, P1 ;  /* 0x0000000da2157211 */ /* 0x000fe400008f0c15 */
[----:B------:R-:W-:-:S05]  /*2830*/  PRMT R153, R25, 0x7610, R153 ;  /* 0x0000761019997816 */ /* 0x000fca0000000099 */
[----:B------:R0:W-:Y:S04]  /*2840*/  @P3 STG.E.U16 desc[UR36][R4.64+0x2], R153 ;  /* 0x0000029904003986 */ /* 0x0001e8000c101524 */
[----:B------:R-:W2:Y:S01]  /*2850*/  @P2 LDG.E.LTC128B.U16 R24, desc[UR36][R20.64] ;  /* 0x0000002414182981 */ /* 0x000ea2000c1e1520 */
[----:B------:R-:W-:Y:S01]  /*2860*/  IADD3 R8, P1, R8, R158, RZ ;  /* 0x0000009e08087210 */ /* 0x000fe20007f3e0ff */
[----:B------:R-:W-:Y:S01]  /*2870*/  BSSY B1, `(.L_x_36) ;  /* 0x0000011000017945 */ /* 0x000fe20003800000 */
[----:B------:R-:W-:Y:S02]  /*2880*/  SHF.L.U64.HI R11, R10, 0x4, R11 ;  /* 0x000000040a0b7819 */ /* 0x000fe4000001020b */
[----:B------:R-:W-:Y:S01]  /*2890*/  ISETP.GT.AND P0, PT, R0, 0x8, P0 ;  /* 0x000000080000780c */ /* 0x000fe20000704270 */
[----:B------:R-:W-:Y:S01]  /*28a0*/  IMAD.X R9, R9, 0x1, R165, P1 ;  /* 0x0000000109097824 */ /* 0x000fe200008e06a5 */
[----:B------:R-:W-:-:S05]  /*28b0*/  LEA R10, P1, R10, R4, 0x4 ;  /* 0x000000040a0a7211 */ /* 0x000fca00078220ff */
[----:B------:R-:W-:Y:S02]  /*28c0*/  IMAD.X R11, R11, 0x1, R5, P1 ;  /* 0x000000010b0b7824 */ /* 0x000fe400008e0605 */
[----:B--2---:R-:W-:-:S05]  /*28d0*/  HADD2.F32 R15, -RZ, R24.H0_H0 ;  /* 0x20000018ff0f7230 */ /* 0x004fca0000004100 */
[----:B------:R-:W-:Y:S01]  /*28e0*/  FMUL R25, R15, R156 ;  /* 0x0000009c0f197220 */ /* 0x000fe20000400000 */
[----:B------:R-:W-:-:S04]  /*28f0*/  IMAD.WIDE.U32 R14, R23, R14, R8 ;  /* 0x0000000e170e7225 */ /* 0x000fc800078e0008 */
[----:B------:R-:W-:Y:S01]  /*2900*/  FFMA R25, R26, R155, R25 ;  /* 0x0000009b1a197223 */ /* 0x000fe20000000019 */
[----:B------:R-:W-:Y:S01]  /*2910*/  IMAD.IADD R9, R161, 0x1, R15 ;  /* 0x00000001a1097824 */ /* 0x000fe200078e020f */
[----:B------:R-:W-:-:S03]  /*2920*/  LEA R8, P3, R14, R12, 0x1 ;  /* 0x0000000c0e087211 */ /* 0x000fc600078608ff */
[----:B------:R-:W-:Y:S02]  /*2930*/  F2FP.F16.F32.PACK_AB R25, RZ, R25 ;  /* 0x00000019ff19723e */ /* 0x000fe400000000ff */
[----:B------:R-:W-:-:S03]  /*2940*/  LEA.HI.X R9, R14, R13, R9, 0x1, P3 ;  /* 0x0000000d0e097211 */ /* 0x000fc600018f0c09 */
[----:B------:R0:W-:Y:S01]  /*2950*/  @P2 STG.E.U16 desc[UR36][R10.64], R25 ;  /* 0x000000190a002986 */ /* 0x0001e2000c101524 */
[----:B------:R-:W-:Y:S05]  /*2960*/  @!P0 BRA `(.L_x_37) ;  /* 0x0000000000048947 */ /* 0x000fea0003800000 */
[----:B------:R2:W5:Y:S02]  /*2970*/  LDG.E.LTC128B.U16 R24, desc[UR36][R8.64+0x2] ;  /* 0x0000022408187981 */ /* 0x000564000c1e1520 */
.L_x_37:
[----:B------:R-:W-:Y:S05]  /*2980*/  BSYNC B1 ;  /* 0x0000000000017941 */ /* 0x000fea0003800000 */
.L_x_36:
[----:B-----5:R-:W-:Y:S01]  /*2990*/  HADD2.F32 R13, -RZ, R24.H0_H0 ;  /* 0x20000018ff0d7230 */ /* 0x020fe20000004100 */
[----:B------:R-:W-:Y:S01]  /*29a0*/  ISETP.GT.AND P1, PT, R3, 0x8, PT ;  /* 0x000000080300780c */ /* 0x000fe20003f24270 */
[----:B------:R-:W-:Y:S03]  /*29b0*/  BSSY B1, `(.L_x_38) ;  /* 0x0000008000017945 */ /* 0x000fe60003800000 */
[----:B------:R-:W-:Y:S01]  /*29c0*/  FMUL R12, R13, R156 ;  /* 0x0000009c0d0c7220 */ /* 0x000fe20000400000 */
[----:B------:R-:W-:-:S03]  /*29d0*/  ISETP.GT.AND P2, PT, R0, RZ, P1 ;  /* 0x000000ff0000720c */ /* 0x000fc60000f44270 */
[----:B------:R-:W-:-:S05]  /*29e0*/  FFMA R12, R27, R155, R12 ;  /* 0x0000009b1b0c7223 */ /* 0x000fca000000000c */
[----:B------:R-:W-:-:S05]  /*29f0*/  F2FP.F16.F32.PACK_AB R12, RZ, R12 ;  /* 0x0000000cff0c723e */ /* 0x000fca00000000ff */
[----:B------:R3:W-:Y:S01]  /*2a00*/  @P0 STG.E.U16 desc[UR36][R10.64+0x2], R12 ;  /* 0x0000020c0a000986 */ /* 0x0007e2000c101524 */
[----:B------:R-:W-:Y:S05]  /*2a10*/  @!P2 BRA `(.L_x_39) ;  /* 0x000000000004a947 */ /* 0x000fea0003800000 */
[----:B------:R4:W5:Y:S02]  /*2a20*/  LDG.E.LTC128B.U16 R24, desc[UR36][R6.64+0x10] ;  /* 0x0000102406187981 */ /* 0x000964000c1e1520 */
.L_x_39:
[----:B------:R-:W-:Y:S05]  /*2a30*/  BSYNC B1 ;  /* 0x0000000000017941 */ /* 0x000fea0003800000 */
.L_x_38:
        /* <DEDUP_REMOVED lines=10> */
.L_x_41:
[----:B------:R-:W-:Y:S05]  /*2ae0*/  BSYNC B1 ;  /* 0x0000000000017941 */ /* 0x000fea0003800000 */
.L_x_40:
[----:B0----5:R-:W-:Y:S01]  /*2af0*/  HADD2.F32 R13, -RZ, R24.H0_H0 ;  /* 0x20000018ff0d7230 */ /* 0x021fe20000004100 */
[----:B------:R-:W-:Y:S01]  /*2b00*/  ISETP.GT.AND P1, PT, R0, 0x8, P1 ;  /* 0x000000080000780c */ /* 0x000fe20000f24270 */
[----:B------:R-:W-:Y:S03]  /*2b10*/  BSSY B1, `(.L_x_42) ;  /* 0x0000007000017945 */ /* 0x000fe60003800000 */
[----:B---3--:R-:W-:-:S04]  /*2b20*/  FMUL R12, R13, R156 ;  /* 0x0000009c0d0c7220 */ /* 0x008fc80000400000 */
[----:B------:R-:W-:-:S05]  /*2b30*/  FFMA R12, R29, R155, R12 ;  /* 0x0000009b1d0c7223 */ /* 0x000fca000000000c */
[----:B------:R-:W-:-:S05]  /*2b40*/  F2FP.F16.F32.PACK_AB R12, RZ, R12 ;  /* 0x0000000cff0c723e */ /* 0x000fca00000000ff */
[----:B------:R0:W-:Y:S01]  /*2b50*/  @P3 STG.E.U16 desc[UR36][R4.64+0x12], R12 ;  /* 0x0000120c04003986 */ /* 0x0001e2000c101524 */
[----:B------:R-:W-:Y:S05]  /*2b60*/  @!P1 BRA `(.L_x_43) ;  /* 0x0000000000049947 */ /* 0x000fea0003800000 */
[----:B------:R3:W5:Y:S02]  /*2b70*/  LDG.E.LTC128B.U16 R24, desc[UR36][R8.64+0x10] ;  /* 0x0000102408187981 */ /* 0x000764000c1e1520 */
.L_x_43:
[----:B------:R-:W-:Y:S05]  /*2b80*/  BSYNC B1 ;  /* 0x0000000000017941 */ /* 0x000fea0003800000 */
.L_x_42:
[----:B-----5:R-:W-:Y:S01]  /*2b90*/  HADD2.F32 R13, -RZ, R24.H0_H0 ;  /* 0x20000018ff0d7230 */ /* 0x020fe20000004100 */
[----:B------:R-:W-:Y:S01]  /*2ba0*/  ISETP.GT.AND P0, PT, R0, 0x8, P0 ;  /* 0x000000080000780c */ /* 0x000fe20000704270 */
[----:B------:R-:W-:Y:S03]  /*2bb0*/  BSSY B1, `(.L_x_44) ;  /* 0x0000007000017945 */ /* 0x000fe60003800000 */
[----:B------:R-:W-:-:S04]  /*2bc0*/  FMUL R13, R13, R156 ;  /* 0x0000009c0d0d7220 */ /* 0x000fc80000400000 */
[----:B------:R-:W-:-:S05]  /*2bd0*/  FFMA R13, R30, R155, R13 ;  /* 0x0000009b1e0d7223 */ /* 0x000fca000000000d */
[----:B------:R-:W-:-:S05]  /*2be0*/  F2FP.F16.F32.PACK_AB R13, RZ, R13 ;  /* 0x0000000dff0d723e */ /* 0x000fca00000000ff */
[----:B------:R0:W-:Y:S01]  /*2bf0*/  @P1 STG.E.U16 desc[UR36][R10.64+0x10], R13 ;  /* 0x0000100d0a001986 */ /* 0x0001e2000c101524 */
[----:B------:R-:W-:Y:S05]  /*2c00*/  @!P0 BRA `(.L_x_45) ;  /* 0x0000000000048947 */ /* 0x000fea0003800000 */
[----:B------:R0:W5:Y:S02]  /*2c10*/  LDG.E.LTC128B.U16 R24, desc[UR36][R8.64+0x12] ;  /* 0x0000122408187981 */ /* 0x000164000c1e1520 */
.L_x_45:
[----:B------:R-:W-:Y:S05]  /*2c20*/  BSYNC B1 ;  /* 0x0000000000017941 */ /* 0x000fea0003800000 */
.L_x_44:
[----:B0----5:R-:W-:Y:S01]  /*2c30*/  HADD2.F32 R13, -RZ, R24.H0_H0 ;  /* 0x20000018ff0d7230 */ /* 0x021fe20000004100 */
        /* <DEDUP_REMOVED lines=9> */
.L_x_47:
[----:B------:R-:W-:Y:S05]  /*2cd0*/  BSYNC B1 ;  /* 0x0000000000017941 */ /* 0x000fea0003800000 */
.L_x_46:
        /* <DEDUP_REMOVED lines=10> */
.L_x_49:
[----:B------:R-:W-:Y:S05]  /*2d80*/  BSYNC B1 ;  /* 0x0000000000017941 */ /* 0x000fea0003800000 */
.L_x_48:
[----:B0----5:R-:W-:Y:S01]  /*2d90*/  HADD2.F32 R13, -RZ, R24.H0_H0 ;  /* 0x20000018ff0d7230 */ /* 0x021fe20000004100 */
        /* <DEDUP_REMOVED lines=8> */
.L_x_51:
[----:B------:R-:W-:Y:S05]  /*2e20*/  BSYNC B1 ;  /* 0x0000000000017941 */ /* 0x000fea0003800000 */
.L_x_50:
        /* <DEDUP_REMOVED lines=9> */
.L_x_53:
[----:B------:R-:W-:Y:S05]  /*2ec0*/  BSYNC B1 ;  /* 0x0000000000017941 */ /* 0x000fea0003800000 */
.L_x_52:
        /* <DEDUP_REMOVED lines=10> */
.L_x_55:
[----:B------:R-:W-:Y:S05]  /*2f70*/  BSYNC B1 ;  /* 0x0000000000017941 */ /* 0x000fea0003800000 */
.L_x_54:
        /* <DEDUP_REMOVED lines=10> */
.L_x_57:
[----:B------:R-:W-:Y:S05]  /*3020*/  BSYNC B1 ;  /* 0x0000000000017941 */ /* 0x000fea0003800000 */
.L_x_56:
        /* <DEDUP_REMOVED lines=9> */
.L_x_59:
[----:B------:R-:W-:Y:S05]  /*30c0*/  BSYNC B1 ;  /* 0x0000000000017941 */ /* 0x000fea0003800000 */
.L_x_58:
        /* <DEDUP_REMOVED lines=9> */
.L_x_61:
[----:B------:R-:W-:Y:S05]  /*3160*/  BSYNC B1 ;  /* 0x0000000000017941 */ /* 0x000fea0003800000 */
.L_x_60:
        /* <DEDUP_REMOVED lines=10> */
.L_x_63:
[----:B------:R-:W-:Y:S05]  /*3210*/  BSYNC B1 ;  /* 0x0000000000017941 */ /* 0x000fea0003800000 */
.L_x_62:
        /* <DEDUP_REMOVED lines=10> */
.L_x_65:
[----:B------:R-:W-:Y:S05]  /*32c0*/  BSYNC B1 ;  /* 0x0000000000017941 */ /* 0x000fea0003800000 */
.L_x_64:
        /* <DEDUP_REMOVED lines=9> */
.L_x_67:
[----:B------:R-:W-:Y:S05]  /*3360*/  BSYNC B1 ;  /* 0x0000000000017941 */ /* 0x000fea0003800000 */
.L_x_66:
        /* <DEDUP_REMOVED lines=9> */
.L_x_69:
[----:B------:R-:W-:Y:S05]  /*3400*/  BSYNC B1 ;  /* 0x0000000000017941 */ /* 0x000fea0003800000 */
.L_x_68:
        /* <DEDUP_REMOVED lines=10> */
.L_x_71:
[----:B------:R-:W-:Y:S05]  /*34b0*/  BSYNC B1 ;  /* 0x0000000000017941 */ /* 0x000fea0003800000 */
.L_x_70:
        /* <DEDUP_REMOVED lines=10> */
.L_x_73:
[----:B------:R-:W-:Y:S05]  /*3560*/  BSYNC B1 ;  /* 0x0000000000017941 */ /* 0x000fea0003800000 */
.L_x_72:
        /* <DEDUP_REMOVED lines=9> */
.L_x_75:
[----:B------:R-:W-:Y:S05]  /*3600*/  BSYNC B1 ;  /* 0x0000000000017941 */ /* 0x000fea0003800000 */
.L_x_74:
        /* <DEDUP_REMOVED lines=9> */
.L_x_77:
[----:B------:R-:W-:Y:S05]  /*36a0*/  BSYNC B1 ;  /* 0x0000000000017941 */ /* 0x000fea0003800000 */
.L_x_76:
        /* <DEDUP_REMOVED lines=10> */
.L_x_79:
[----:B------:R-:W-:Y:S05]  /*3750*/  BSYNC B1 ;  /* 0x0000000000017941 */ /* 0x000fea0003800000 */
.L_x_78:
        /* <DEDUP_REMOVED lines=10> */
.L_x_81:
[----:B------:R-:W-:Y:S05]  /*3800*/  BSYNC B1 ;  /* 0x0000000000017941 */ /* 0x000fea0003800000 */
.L_x_80:
        /* <DEDUP_REMOVED lines=9> */
.L_x_83:
[----:B------:R-:W-:Y:S05]  /*38a0*/  BSYNC B1 ;  /* 0x0000000000017941 */ /* 0x000fea0003800000 */
.L_x_82:
        /* <DEDUP_REMOVED lines=9> */
.L_x_85:
[----:B------:R-:W-:Y:S05]  /*3940*/  BSYNC B1 ;  /* 0x0000000000017941 */ /* 0x000fea0003800000 */
.L_x_84:
        /* <DEDUP_REMOVED lines=10> */
.L_x_87:
[----:B------:R-:W-:Y:S05]  /*39f0*/  BSYNC B1 ;  /* 0x0000000000017941 */ /* 0x000fea0003800000 */
.L_x_86:
        /* <DEDUP_REMOVED lines=10> */
.L_x_89:
[----:B------:R-:W-:Y:S05]  /*3aa0*/  BSYNC B1 ;  /* 0x0000000000017941 */ /* 0x000fea0003800000 */
.L_x_88:
        /* <DEDUP_REMOVED lines=9> */
.L_x_91:
[----:B------:R-:W-:Y:S05]  /*3b40*/  BSYNC B1 ;  /* 0x0000000000017941 */ /* 0x000fea0003800000 */
.L_x_90:
        /* <DEDUP_REMOVED lines=9> */
.L_x_93:
[----:B------:R-:W-:Y:S05]  /*3be0*/  BSYNC B1 ;  /* 0x0000000000017941 */ /* 0x000fea0003800000 */
.L_x_92:
        /* <DEDUP_REMOVED lines=10> */
.L_x_95:
[----:B------:R-:W-:Y:S05]  /*3c90*/  BSYNC B1 ;  /* 0x0000000000017941 */ /* 0x000fea0003800000 */
.L_x_94:
        /* <DEDUP_REMOVED lines=10> */
.L_x_97:
[----:B------:R-:W-:Y:S05]  /*3d40*/  BSYNC B1 ;  /* 0x0000000000017941 */ /* 0x000fea0003800000 */
.L_x_96:
        /* <DEDUP_REMOVED lines=9> */
.L_x_99:
[----:B------:R-:W-:Y:S05]  /*3de0*/  BSYNC B1 ;  /* 0x0000000000017941 */ /* 0x000fea0003800000 */
.L_x_98:
        /* <DEDUP_REMOVED lines=9> */
.L_x_101:
[----:B------:R-:W-:Y:S05]  /*3e80*/  BSYNC B1 ;  /* 0x0000000000017941 */ /* 0x000fea0003800000 */
.L_x_100:
        /* <DEDUP_REMOVED lines=10> */
.L_x_103:
[----:B------:R-:W-:Y:S05]  /*3f30*/  BSYNC B1 ;  /* 0x0000000000017941 */ /* 0x000fea0003800000 */
.L_x_102:
        /* <DEDUP_REMOVED lines=10> */
.L_x_105:
[----:B------:R-:W-:Y:S05]  /*3fe0*/  BSYNC B1 ;  /* 0x0000000000017941 */ /* 0x000fea0003800000 */
.L_x_104:
        /* <DEDUP_REMOVED lines=9> */
.L_x_107:
[----:B------:R-:W-:Y:S05]  /*4080*/  BSYNC B1 ;  /* 0x0000000000017941 */ /* 0x000fea0003800000 */
.L_x_106:
        /* <DEDUP_REMOVED lines=9> */
.L_x_109:
[----:B------:R-:W-:Y:S05]  /*4120*/  BSYNC B1 ;  /* 0x0000000000017941 */ /* 0x000fea0003800000 */
.L_x_108:
        /* <DEDUP_REMOVED lines=10> */
.L_x_111:
[----:B------:R-:W-:Y:S05]  /*41d0*/  BSYNC B1 ;  /* 0x0000000000017941 */ /* 0x000fea0003800000 */
.L_x_110:
        /* <DEDUP_REMOVED lines=10> */
.L_x_113:
[----:B------:R-:W-:Y:S05]  /*4280*/  BSYNC B1 ;  /* 0x0000000000017941 */ /* 0x000fea0003800000 */
.L_x_112:
        /* <DEDUP_REMOVED lines=9> */
.L_x_115:
[----:B------:R-:W-:Y:S05]  /*4320*/  BSYNC B1 ;  /* 0x0000000000017941 */ /* 0x000fea0003800000 */
.L_x_114:
        /* <DEDUP_REMOVED lines=9> */
.L_x_117:
[----:B------:R-:W-:Y:S05]  /*43c0*/  BSYNC B1 ;  /* 0x0000000000017941 */ /* 0x000fea0003800000 */
.L_x_116:
        /* <DEDUP_REMOVED lines=10> */
.L_x_119:
[----:B------:R-:W-:Y:S05]  /*4470*/  BSYNC B1 ;  /* 0x0000000000017941 */ /* 0x000fea0003800000 */
.L_x_118:
        /* <DEDUP_REMOVED lines=10> */
.L_x_121:
[----:B------:R-:W-:Y:S05]  /*4520*/  BSYNC B1 ;  /* 0x0000000000017941 */ /* 0x000fea0003800000 */
.L_x_120:
        /* <DEDUP_REMOVED lines=9> */
.L_x_123:
[----:B------:R-:W-:Y:S05]  /*45c0*/  BSYNC B1 ;  /* 0x0000000000017941 */ /* 0x000fea0003800000 */
.L_x_122:
        /* <DEDUP_REMOVED lines=9> */
.L_x_125:
[----:B------:R-:W-:Y:S05]  /*4660*/  BSYNC B1 ;  /* 0x0000000000017941 */ /* 0x000fea0003800000 */
.L_x_124:
        /* <DEDUP_REMOVED lines=10> */
.L_x_127:
[----:B------:R-:W-:Y:S05]  /*4710*/  BSYNC B1 ;  /* 0x0000000000017941 */ /* 0x000fea0003800000 */
.L_x_126:
        /* <DEDUP_REMOVED lines=10> */
.L_x_129:
[----:B------:R-:W-:Y:S05]  /*47c0*/  BSYNC B1 ;  /* 0x0000000000017941 */ /* 0x000fea0003800000 */
.L_x_128:
        /* <DEDUP_REMOVED lines=9> */
.L_x_131:
[----:B------:R-:W-:Y:S05]  /*4860*/  BSYNC B1 ;  /* 0x0000000000017941 */ /* 0x000fea0003800000 */
.L_x_130:
        /* <DEDUP_REMOVED lines=9> */
.L_x_133:
[----:B------:R-:W-:Y:S05]  /*4900*/  BSYNC B1 ;  /* 0x0000000000017941 */ /* 0x000fea0003800000 */
.L_x_132:
        /* <DEDUP_REMOVED lines=10> */
.L_x_135:
[----:B------:R-:W-:Y:S05]  /*49b0*/  BSYNC B1 ;  /* 0x0000000000017941 */ /* 0x000fea0003800000 */
.L_x_134:
        /* <DEDUP_REMOVED lines=10> */
.L_x_137:
[----:B------:R-:W-:Y:S05]  /*4a60*/  BSYNC B1 ;  /* 0x0000000000017941 */ /* 0x000fea0003800000 */
.L_x_136:
        /* <DEDUP_REMOVED lines=9> */
.L_x_139:
[----:B------:R-:W-:Y:S05]  /*4b00*/  BSYNC B1 ;  /* 0x0000000000017941 */ /* 0x000fea0003800000 */
.L_x_138:
        /* <DEDUP_REMOVED lines=9> */
.L_x_141:
[----:B------:R-:W-:Y:S05]  /*4ba0*/  BSYNC B1 ;  /* 0x0000000000017941 */ /* 0x000fea0003800000 */
.L_x_140:
        /* <DEDUP_REMOVED lines=10> */
.L_x_143:
[----:B------:R-:W-:Y:S05]  /*4c50*/  BSYNC B1 ;  /* 0x0000000000017941 */ /* 0x000fea0003800000 */
.L_x_142:
        /* <DEDUP_REMOVED lines=10> */
.L_x_145:
[----:B------:R-:W-:Y:S05]  /*4d00*/  BSYNC B1 ;  /* 0x0000000000017941 */ /* 0x000fea0003800000 */
.L_x_144:
        /* <DEDUP_REMOVED lines=9> */
.L_x_147:
[----:B------:R-:W-:Y:S05]  /*4da0*/  BSYNC B1 ;  /* 0x0000000000017941 */ /* 0x000fea0003800000 */
.L_x_146:
        /* <DEDUP_REMOVED lines=9> */
.L_x_149:
[----:B------:R-:W-:Y:S05]  /*4e40*/  BSYNC B1 ;  /* 0x0000000000017941 */ /* 0x000fea0003800000 */
.L_x_148:
        /* <DEDUP_REMOVED lines=10> */
.L_x_151:
[----:B------:R-:W-:Y:S05]  /*4ef0*/  BSYNC B1 ;  /* 0x0000000000017941 */ /* 0x000fea0003800000 */
.L_x_150:
        /* <DEDUP_REMOVED lines=10> */
.L_x_153:
[----:B------:R-:W-:Y:S05]  /*4fa0*/  BSYNC B1 ;  /* 0x0000000000017941 */ /* 0x000fea0003800000 */
.L_x_152:
        /* <DEDUP_REMOVED lines=9> */
.L_x_155:
[----:B------:R-:W-:Y:S05]  /*5040*/  BSYNC B1 ;  /* 0x0000000000017941 */ /* 0x000fea0003800000 */
.L_x_154:
        /* <DEDUP_REMOVED lines=9> */
.L_x_157:
[----:B------:R-:W-:Y:S05]  /*50e0*/  BSYNC B1 ;  /* 0x0000000000017941 */ /* 0x000fea0003800000 */
.L_x_156:
        /* <DEDUP_REMOVED lines=10> */
.L_x_159:
[----:B------:R-:W-:Y:S05]  /*5190*/  BSYNC B1 ;  /* 0x0000000000017941 */ /* 0x000fea0003800000 */
.L_x_158:
        /* <DEDUP_REMOVED lines=10> */
.L_x_161:
[----:B------:R-:W-:Y:S05]  /*5240*/  BSYNC B1 ;  /* 0x0000000000017941 */ /* 0x000fea0003800000 */
.L_x_160:
        /* <DEDUP_REMOVED lines=9> */
.L_x_163:
[----:B------:R-:W-:Y:S05]  /*52e0*/  BSYNC B1 ;  /* 0x0000000000017941 */ /* 0x000fea0003800000 */
.L_x_162:
        /* <DEDUP_REMOVED lines=9> */
.L_x_165:
[----:B------:R-:W-:Y:S05]  /*5380*/  BSYNC B1 ;  /* 0x0000000000017941 */ /* 0x000fea0003800000 */
.L_x_164:
        /* <DEDUP_REMOVED lines=10> */
.L_x_167:
[----:B------:R-:W-:Y:S05]  /*5430*/  BSYNC B1 ;  /* 0x0000000000017941 */ /* 0x000fea0003800000 */
.L_x_166:
        /* <DEDUP_REMOVED lines=10> */
.L_x_169:
[----:B------:R-:W-:Y:S05]  /*54e0*/  BSYNC B1 ;  /* 0x0000000000017941 */ /* 0x000fea0003800000 */
.L_x_168:
        /* <DEDUP_REMOVED lines=9> */
.L_x_171:
[----:B------:R-:W-:Y:S05]  /*5580*/  BSYNC B1 ;  /* 0x0000000000017941 */ /* 0x000fea0003800000 */
.L_x_170:
        /* <DEDUP_REMOVED lines=9> */
.L_x_173:
[----:B------:R-:W-:Y:S05]  /*5620*/  BSYNC B1 ;  /* 0x0000000000017941 */ /* 0x000fea0003800000 */
.L_x_172:
        /* <DEDUP_REMOVED lines=10> */
.L_x_175:
[----:B------:R-:W-:Y:S05]  /*56d0*/  BSYNC B1 ;  /* 0x0000000000017941 */ /* 0x000fea0003800000 */
.L_x_174:
        /* <DEDUP_REMOVED lines=10> */
.L_x_177:
[----:B------:R-:W-:Y:S05]  /*5780*/  BSYNC B1 ;  /* 0x0000000000017941 */ /* 0x000fea0003800000 */
.L_x_176:
        /* <DEDUP_REMOVED lines=9> */
.L_x_179:
[----:B------:R-:W-:Y:S05]  /*5820*/  BSYNC B1 ;  /* 0x0000000000017941 */ /* 0x000fea0003800000 */
.L_x_178:
        /* <DEDUP_REMOVED lines=9> */
.L_x_181:
[----:B------:R-:W-:Y:S05]  /*58c0*/  BSYNC B1 ;  /* 0x0000000000017941 */ /* 0x000fea0003800000 */
.L_x_180:
        /* <DEDUP_REMOVED lines=10> */
.L_x_183:
[----:B------:R-:W-:Y:S05]  /*5970*/  BSYNC B1 ;  /* 0x0000000000017941 */ /* 0x000fea0003800000 */
.L_x_182:
        /* <DEDUP_REMOVED lines=10> */
.L_x_185:
[----:B------:R-:W-:Y:S05]  /*5a20*/  BSYNC B1 ;  /* 0x0000000000017941 */ /* 0x000fea0003800000 */
.L_x_184:
        /* <DEDUP_REMOVED lines=9> */
.L_x_187:
[----:B------:R-:W-:Y:S05]  /*5ac0*/  BSYNC B1 ;  /* 0x0000000000017941 */ /* 0x000fea0003800000 */
.L_x_186:
        /* <DEDUP_REMOVED lines=9> */
.L_x_189:
[----:B------:R-:W-:Y:S05]  /*5b60*/  BSYNC B1 ;  /* 0x0000000000017941 */ /* 0x000fea0003800000 */
.L_x_188:
        /* <DEDUP_REMOVED lines=10> */
.L_x_191:
[----:B------:R-:W-:Y:S05]  /*5c10*/  BSYNC B1 ;  /* 0x0000000000017941 */ /* 0x000fea0003800000 */
.L_x_190:
        /* <DEDUP_REMOVED lines=10> */
.L_x_193:
[----:B------:R-:W-:Y:S05]  /*5cc0*/  BSYNC B1 ;  /* 0x0000000000017941 */ /* 0x000fea0003800000 */
.L_x_192:
        /* <DEDUP_REMOVED lines=9> */
.L_x_195:
[----:B------:R-:W-:Y:S05]  /*5d60*/  BSYNC B1 ;  /* 0x0000000000017941 */ /* 0x000fea0003800000 */
.L_x_194:
        /* <DEDUP_REMOVED lines=9> */
.L_x_197:
[----:B------:R-:W-:Y:S05]  /*5e00*/  BSYNC B1 ;  /* 0x0000000000017941 */ /* 0x000fea0003800000 */
.L_x_196:
        /* <DEDUP_REMOVED lines=10> */
.L_x_199:
[----:B------:R-:W-:Y:S05]  /*5eb0*/  BSYNC B1 ;  /* 0x0000000000017941 */ /* 0x000fea0003800000 */
.L_x_198:
        /* <DEDUP_REMOVED lines=10> */
.L_x_201:
[----:B------:R-:W-:Y:S05]  /*5f60*/  BSYNC B1 ;  /* 0x0000000000017941 */ /* 0x000fea0003800000 */
.L_x_200:
        /* <DEDUP_REMOVED lines=9> */
.L_x_203:
[----:B------:R-:W-:Y:S05]  /*6000*/  BSYNC B1 ;  /* 0x0000000000017941 */ /* 0x000fea0003800000 */
.L_x_202:
        /* <DEDUP_REMOVED lines=9> */
.L_x_205:
[----:B------:R-:W-:Y:S05]  /*60a0*/  BSYNC B1 ;  /* 0x0000000000017941 */ /* 0x000fea0003800000 */
.L_x_204:
        /* <DEDUP_REMOVED lines=10> */
.L_x_207:
[----:B------:R-:W-:Y:S05]  /*6150*/  BSYNC B1 ;  /* 0x0000000000017941 */ /* 0x000fea0003800000 */
.L_x_206:
        /* <DEDUP_REMOVED lines=10> */
.L_x_209:
[----:B------:R-:W-:Y:S05]  /*6200*/  BSYNC B1 ;  /* 0x0000000000017941 */ /* 0x000fea0003800000 */
.L_x_208:
        /* <DEDUP_REMOVED lines=9> */
.L_x_211:
[----:B------:R-:W-:Y:S05]  /*62a0*/  BSYNC B1 ;  /* 0x0000000000017941 */ /* 0x000fea0003800000 */
.L_x_210:
        /* <DEDUP_REMOVED lines=9> */
.L_x_213:
[----:B------:R-:W-:Y:S05]  /*6340*/  BSYNC B1 ;  /* 0x0000000000017941 */ /* 0x000fea0003800000 */
.L_x_212:
        /* <DEDUP_REMOVED lines=10> */
.L_x_215:
[----:B------:R-:W-:Y:S05]  /*63f0*/  BSYNC B1 ;  /* 0x0000000000017941 */ /* 0x000fea0003800000 */
.L_x_214:
        /* <DEDUP_REMOVED lines=10> */
.L_x_217:
[----:B------:R-:W-:Y:S05]  /*64a0*/  BSYNC B1 ;  /* 0x0000000000017941 */ /* 0x000fea0003800000 */
.L_x_216:
        /* <DEDUP_REMOVED lines=9> */
.L_x_219:
[----:B------:R-:W-:Y:S05]  /*6540*/  BSYNC B1 ;  /* 0x0000000000017941 */ /* 0x000fea0003800000 */
.L_x_218:
        /* <DEDUP_REMOVED lines=9> */
.L_x_221:
[----:B------:R-:W-:Y:S05]  /*65e0*/  BSYNC B1 ;  /* 0x0000000000017941 */ /* 0x000fea0003800000 */
.L_x_220:
        /* <DEDUP_REMOVED lines=10> */
.L_x_223:
[----:B------:R-:W-:Y:S05]  /*6690*/  BSYNC B1 ;  /* 0x0000000000017941 */ /* 0x000fea0003800000 */
.L_x_222:
        /* <DEDUP_REMOVED lines=10> */
.L_x_225:
[----:B------:R-:W-:Y:S05]  /*6740*/  BSYNC B1 ;  /* 0x0000000000017941 */ /* 0x000fea0003800000 */
.L_x_224:
        /* <DEDUP_REMOVED lines=9> */
.L_x_227:
[----:B------:R-:W-:Y:S05]  /*67e0*/  BSYNC B1 ;  /* 0x0000000000017941 */ /* 0x000fea0003800000 */
.L_x_226:
        /* <DEDUP_REMOVED lines=9> */
.L_x_229:
[----:B------:R-:W-:Y:S05]  /*6880*/  BSYNC B1 ;  /* 0x0000000000017941 */ /* 0x000fea0003800000 */
.L_x_228:
        /* <DEDUP_REMOVED lines=10> */
.L_x_231:
[----:B------:R-:W-:Y:S05]  /*6930*/  BSYNC B1 ;  /* 0x0000000000017941 */ /* 0x000fea0003800000 */
.L_x_230:
        /* <DEDUP_REMOVED lines=10> */
.L_x_233:
[----:B------:R-:W-:Y:S05]  /*69e0*/  BSYNC B1 ;  /* 0x0000000000017941 */ /* 0x000fea0003800000 */
.L_x_232:
        /* <DEDUP_REMOVED lines=9> */
.L_x_235:
[----:B------:R-:W-:Y:S05]  /*6a80*/  BSYNC B1 ;  /* 0x0000000000017941 */ /* 0x000fea0003800000 */
.L_x_234:
        /* <DEDUP_REMOVED lines=9> */
.L_x_237:
[----:B------:R-:W-:Y:S05]  /*6b20*/  BSYNC B1 ;  /* 0x0000000000017941 */ /* 0x000fea0003800000 */
.L_x_236:
        /* <DEDUP_REMOVED lines=10> */
.L_x_239:
[----:B------:R-:W-:Y:S05]  /*6bd0*/  BSYNC B1 ;  /* 0x0000000000017941 */ /* 0x000fea0003800000 */
.L_x_238:
        /* <DEDUP_REMOVED lines=10> */
.L_x_241:
[----:B------:R-:W-:Y:S05]  /*6c80*/  BSYNC B1 ;  /* 0x0000000000017941 */ /* 0x000fea0003800000 */
.L_x_240:
        /* <DEDUP_REMOVED lines=9> */
.L_x_243:
[----:B------:R-:W-:Y:S05]  /*6d20*/  BSYNC B1 ;  /* 0x0000000000017941 */ /* 0x000fea0003800000 */
.L_x_242:
        /* <DEDUP_REMOVED lines=9> */
.L_x_245:
[----:B------:R-:W-:Y:S05]  /*6dc0*/  BSYNC B1 ;  /* 0x0000000000017941 */ /* 0x000fea0003800000 */
.L_x_244:
        /* <DEDUP_REMOVED lines=10> */
.L_x_247:
[----:B------:R-:W-:Y:S05]  /*6e70*/  BSYNC B1 ;  /* 0x0000000000017941 */ /* 0x000fea0003800000 */
.L_x_246:
        /* <DEDUP_REMOVED lines=10> */
.L_x_249:
[----:B------:R-:W-:Y:S05]  /*6f20*/  BSYNC B1 ;  /* 0x0000000000017941 */ /* 0x000fea0003800000 */
.L_x_248:
        /* <DEDUP_REMOVED lines=9> */
.L_x_251:
[----:B------:R-:W-:Y:S05]  /*6fc0*/  BSYNC B1 ;  /* 0x0000000000017941 */ /* 0x000fea0003800000 */
.L_x_250:
        /* <DEDUP_REMOVED lines=9> */
.L_x_253:
[----:B------:R-:W-:Y:S05]  /*7060*/  BSYNC B1 ;  /* 0x0000000000017941 */ /* 0x000fea0003800000 */
.L_x_252:
        /* <DEDUP_REMOVED lines=10> */
.L_x_255:
[----:B------:R-:W-:Y:S05]  /*7110*/  BSYNC B1 ;  /* 0x0000000000017941 */ /* 0x000fea0003800000 */
.L_x_254:
        /* <DEDUP_REMOVED lines=10> */
.L_x_257:
[----:B------:R-:W-:Y:S05]  /*71c0*/  BSYNC B1 ;  /* 0x0000000000017941 */ /* 0x000fea0003800000 */
.L_x_256:
        /* <DEDUP_REMOVED lines=9> */
.L_x_259:
[----:B------:R-:W-:Y:S05]  /*7260*/  BSYNC B1 ;  /* 0x0000000000017941 */ /* 0x000fea0003800000 */
.L_x_258:
        /* <DEDUP_REMOVED lines=9> */
.L_x_261:
[----:B------:R-:W-:Y:S05]  /*7300*/  BSYNC B1 ;  /* 0x0000000000017941 */ /* 0x000fea0003800000 */
.L_x_260:
        /* <DEDUP_REMOVED lines=10> */
.L_x_263:
[----:B------:R-:W-:Y:S05]  /*73b0*/  BSYNC B1 ;  /* 0x0000000000017941 */ /* 0x000fea0003800000 */
.L_x_262:
        /* <DEDUP_REMOVED lines=10> */
.L_x_265:
[----:B------:R-:W-:Y:S05]  /*7460*/  BSYNC B1 ;  /* 0x0000000000017941 */ /* 0x000fea0003800000 */
.L_x_264:
        /* <DEDUP_REMOVED lines=9> */
.L_x_267:
[----:B------:R-:W-:Y:S05]  /*7500*/  BSYNC B1 ;  /* 0x0000000000017941 */ /* 0x000fea0003800000 */
.L_x_266:
        /* <DEDUP_REMOVED lines=9> */
.L_x_269:
[----:B------:R-:W-:Y:S05]  /*75a0*/  BSYNC B1 ;  /* 0x0000000000017941 */ /* 0x000fea0003800000 */
.L_x_268:
        /* <DEDUP_REMOVED lines=10> */
.L_x_271:
[----:B------:R-:W-:Y:S05]  /*7650*/  BSYNC B1 ;  /* 0x0000000000017941 */ /* 0x000fea0003800000 */
.L_x_270:
        /* <DEDUP_REMOVED lines=10> */
.L_x_273:
[----:B------:R-:W-:Y:S05]  /*7700*/  BSYNC B1 ;  /* 0x0000000000017941 */ /* 0x000fea0003800000 */
.L_x_272:
        /* <DEDUP_REMOVED lines=9> */
.L_x_275:
[----:B------:R-:W-:Y:S05]  /*77a0*/  BSYNC B1 ;  /* 0x0000000000017941 */ /* 0x000fea0003800000 */
.L_x_274:
        /* <DEDUP_REMOVED lines=9> */
.L_x_277:
[----:B------:R-:W-:Y:S05]  /*7840*/  BSYNC B1 ;  /* 0x0000000000017941 */ /* 0x000fea0003800000 */
.L_x_276:
        /* <DEDUP_REMOVED lines=10> */
.L_x_279:
[----:B------:R-:W-:Y:S05]  /*78f0*/  BSYNC B1 ;  /* 0x0000000000017941 */ /* 0x000fea0003800000 */
.L_x_278:
        /* <DEDUP_REMOVED lines=10> */
.L_x_281:
[----:B------:R-:W-:Y:S05]  /*79a0*/  BSYNC B1 ;  /* 0x0000000000017941 */ /* 0x000fea0003800000 */
.L_x_280:
[----:B-----5:R-:W-:Y:S01]  /*79b0*/  HADD2.F32 R3, -RZ, R24.H0_H0 ;  /* 0x20000018ff037230 */ /* 0x020fe20000004100 */
[----:B------:R-:W-:Y:S01]  /*79c0*/  ISETP.GT.AND P1, PT, R0, 0x8, P1 ;  /* 0x000000080000780c */ /* 0x000fe20000f24270 */
[----:B------:R-:W-:Y:S03]  /*79d0*/  BSSY B1, `(.L_x_282) ;  /* 0x0000007000017945 */ /* 0x000fe60003800000 */
[----:B01--4-:R-:W-:-:S04]  /*79e0*/  FMUL R6, R3, R156 ;  /* 0x0000009c03067220 */ /* 0x013fc80000400000 */
[----:B------:R-:W-:-:S05]  /*79f0*/  FFMA R6, R149, R155, R6 ;  /* 0x0000009b95067223 */ /* 0x000fca0000000006 */
[----:B------:R-:W-:-:S05]  /*7a00*/  F2FP.F16.F32.PACK_AB R6, RZ, R6 ;  /* 0x00000006ff06723e */ /* 0x000fca00000000ff */
[----:B------:R0:W-:Y:S01]  /*7a10*/  @P3 STG.E.U16 desc[UR36][R4.64+0x1f2], R6 ;  /* 0x0001f20604003986 */ /* 0x0001e2000c101524 */
[----:B------:R-:W-:Y:S05]  /*7a20*/  @!P1 BRA `(.L_x_283) ;  /* 0x0000000000049947 */ /* 0x000fea0003800000 */
[----:B------:R1:W5:Y:S02]  /*7a30*/  LDG.E.LTC128B.U16 R24, desc[UR36][R8.64+0x1f0] ;  /* 0x0001f02408187981 */ /* 0x000364000c1e1520 */
.L_x_283:
[----:B------:R-:W-:Y:S05]  /*7a40*/  BSYNC B1 ;  /* 0x0000000000017941 */ /* 0x000fea0003800000 */
.L_x_282:
[----:B-----5:R-:W-:Y:S01]  /*7a50*/  HADD2.F32 R3, -RZ, R24.H0_H0 ;  /* 0x20000018ff037230 */ /* 0x020fe20000004100 */
[----:B------:R-:W-:Y:S01]  /*7a60*/  ISETP.GT.AND P0, PT, R0, 0x8, P0 ;  /* 0x000000080000780c */ /* 0x000fe20000704270 */
[----:B0-----:R-:W-:Y:S01]  /*7a70*/  @P1 IMAD.MOV.U32 R4, RZ, RZ, R10 ;  /* 0x000000ffff041224 */ /* 0x001fe200078e000a */
[----:B------:R-:W-:Y:S01]  /*7a80*/  BSSY B1, `(.L_x_284) ;  /* 0x0000008000017945 */ /* 0x000fe20003800000 */
[----:B------:R-:W-:Y:S02]  /*7a90*/  @P1 IMAD.MOV.U32 R5, RZ, RZ, R11 ;  /* 0x000000ffff051224 */ /* 0x000fe400078e000b */
[----:B------:R-:W-:-:S04]  /*7aa0*/  FMUL R3, R3, R156 ;  /* 0x0000009c03037220 */ /* 0x000fc80000400000 */
[----:B------:R-:W-:-:S05]  /*7ab0*/  FFMA R3, R150, R155, R3 ;  /* 0x0000009b96037223 */ /* 0x000fca0000000003 */
[----:B------:R-:W-:-:S05]  /*7ac0*/  F2FP.F16.F32.PACK_AB R3, RZ, R3 ;  /* 0x00000003ff03723e */ /* 0x000fca00000000ff */
[----:B------:R0:W-:Y:S01]  /*7ad0*/  @P1 STG.E.U16 desc[UR36][R4.64+0x1f0], R3 ;  /* 0x0001f00304001986 */ /* 0x0001e2000c101524 */
[----:B------:R-:W-:Y:S05]  /*7ae0*/  @!P0 BRA `(.L_x_285) ;  /* 0x0000000000048947 */ /* 0x000fea0003800000 */
[----:B------:R4:W5:Y:S02]  /*7af0*/  LDG.E.LTC128B.U16 R24, desc[UR36][R8.64+0x1f2] ;  /* 0x0001f22408187981 */ /* 0x000964000c1e1520 */
.L_x_285:
[----:B------:R-:W-:Y:S05]  /*7b00*/  BSYNC B1 ;  /* 0x0000000000017941 */ /* 0x000fea0003800000 */
.L_x_284:
[----:B------:R-:W-:Y:S05]  /*7b10*/  @!P0 BRA `(.L_x_286) ;  /* 0x0000002400308947 */ /* 0x000fea0003800000 */
[----:B0----5:R-:W-:-:S05]  /*7b20*/  HADD2.F32 R3, -RZ, R24.H0_H0 ;  /* 0x20000018ff037230 */ /* 0x021fca0000004100 */
[----:B------:R-:W-:-:S04]  /*7b30*/  FMUL R0, R3, R156 ;  /* 0x0000009c03007220 */ /* 0x000fc80000400000 */
[----:B------:R-:W-:-:S05]  /*7b40*/  FFMA R0, R151, R155, R0 ;  /* 0x0000009b97007223 */ /* 0x000fca0000000000 */
[----:B------:R-:W-:-:S05]  /*7b50*/  F2FP.F16.F32.PACK_AB R0, RZ, R0 ;  /* 0x00000000ff00723e */ /* 0x000fca00000000ff */
[----:B------:R0:W-:Y:S01]  /*7b60*/  STG.E.U16 desc[UR36][R10.64+0x1f2], R0 ;  /* 0x0001f2000a007986 */ /* 0x0001e2000c101524 */
[----:B------:R-:W-:Y:S05]  /*7b70*/  BRA `(.L_x_286) ;  /* 0x0000002400187947 */ /* 0x000fea0003800000 */
.L_x_33:
[----:B------:R-:W-:Y:S01]  /*7b80*/  ISETP.GT.AND P0, PT, R3, 0x1, PT ;  /* 0x000000010300780c */ /* 0x000fe20003f04270 */
[----:B------:R-:W-:Y:S01]  /*7b90*/  ULDC.64 UR4, c[0x0][0x5c0] ;  /* 0x0001700000047ab9 */ /* 0x000fe20000000a00 */
[-C--:B------:R-:W-:Y:S01]  /*7ba0*/  FMUL R24, R24, R155.reuse ;  /* 0x0000009b18187220 */ /* 0x080fe20000400000 */
[-C--:B------:R-:W-:Y:S01]  /*7bb0*/  FMUL R25, R25, R155.reuse ;  /* 0x0000009b19197220 */ /* 0x080fe20000400000 */
[----:B------:R-:W-:Y:S01]  /*7bc0*/  ISETP.GT.AND P3, PT, R0, RZ, P0 ;  /* 0x000000ff0000720c */ /* 0x000fe20000764270 */
[-C--:B------:R-:W-:Y:S01]  /*7bd0*/  FMUL R26, R26, R155.reuse ;  /* 0x0000009b1a1a7220 */ /* 0x080fe20000400000 */
[----:B------:R-:W-:Y:S01]  /*7be0*/  LEA R4, P4, R160, UR4, 0x1 ;  /* 0x00000004a0047c11 */ /* 0x000fe2000f8808ff */
[-C--:B------:R-:W-:Y:S01]  /*7bf0*/  FMUL R27, R27, R155.reuse ;  /* 0x0000009b1b1b7220 */ /* 0x080fe20000400000 */
[----:B------:R-:W-:Y:S01]  /*7c00*/  F2FP.F16.F32.PACK_AB R24, RZ, R24 ;  /* 0x00000018ff18723e */ /* 0x000fe200000000ff */
[-C--:B------:R-:W-:Y:S01]  /*7c10*/  FMUL R28, R28, R155.reuse ;  /* 0x0000009b1c1c7220 */ /* 0x080fe20000400000 */
[----:B------:R-:W-:Y:S01]  /*7c20*/  LEA.HI.X R5, R160, UR5, R153, 0x1, P4 ;  /* 0x00000005a0057c11 */ /* 0x000fe2000a0f0c99 */
[----:B------:R-:W-:Y:S01]  /*7c30*/  FMUL R29, R29, R155 ;  /* 0x0000009b1d1d7220 */ /* 0x000fe20000400000 */
[----:B------:R-:W-:Y:S01]  /*7c40*/  F2FP.F16.F32.PACK_AB R25, RZ, R25 ;  /* 0x00000019ff19723e */ /* 0x000fe200000000ff */
[-C--:B------:R-:W-:Y:S01]  /*7c50*/  FMUL R30, R30, R155.reuse ;  /* 0x0000009b1e1e7220 */ /* 0x080fe20000400000 */
[----:B------:R-:W-:Y:S01]  /*7c60*/  SHF.L.U64.HI R11, R10, 0x4, R11 ;  /* 0x000000040a0b7819 */ /* 0x000fe2000001020b */
[----:B------:R-:W-:Y:S01]  /*7c70*/  @P1 STG.E.U16 desc[UR36][R4.64], R24 ;  /* 0x0000001804001986 */ /* 0x000fe2000c101524 */
[----:B------:R-:W-:Y:S01]  /*7c80*/  ISETP.GT.AND P1, PT, R3, 0x8, PT ;  /* 0x000000080300780c */ /* 0x000fe20003f24270 */
[-C--:B------:R-:W-:Y:S01]  /*7c90*/  FMUL R31, R31, R155.reuse ;  /* 0x0000009b1f1f7220 */ /* 0x080fe20000400000 */
[----:B------:R-:W-:Y:S01]  /*7ca0*/  ISETP.GT.AND P4, PT, R0, 0x8, P0 ;  /* 0x000000080000780c */ /* 0x000fe20000784270 */
[----:B------:R-:W-:Y:S01]  /*7cb0*/  @P3 STG.E.U16 desc[UR36][R4.64+0x2], R25 ;  /* 0x0000021904003986 */ /* 0x000fe2000c101524 */
[----:B------:R-:W-:Y:S01]  /*7cc0*/  LEA R6, P3, R10, R4, 0x4 ;  /* 0x000000040a067211 */ /* 0x000fe200078620ff */
[-C--:B------:R-:W-:Y:S01]  /*7cd0*/  FMUL R32, R32, R155.reuse ;  /* 0x0000009b20207220 */ /* 0x080fe20000400000 */
[C---:B------:R-:W-:Y:S01]  /*7ce0*/  ISETP.GT.AND P2, PT, R0.reuse, 0x8, P2 ;  /* 0x000000080000780c */ /* 0x040fe20001744270 */
[-C--:B------:R-:W-:Y:S01]  /*7cf0*/  FMUL R33, R33, R155.reuse ;  /* 0x0000009b21217220 */ /* 0x080fe20000400000 */
[----:B------:R-:W-:Y:S01]  /*7d00*/  ISETP.GT.AND P0, PT, R3, 0x9, PT ;  /* 0x000000090300780c */ /* 0x000fe20003f04270 */
[----:B------:R-:W-:Y:S01]  /*7d10*/  IMAD.X R7, R11, 0x1, R5, P3 ;  /* 0x000000010b077824 */ /* 0x000fe200018e0605 */
[----:B------:R-:W-:Y:S01]  /*7d20*/  ISETP.GT.AND P5, PT, R0, RZ, P1 ;  /* 0x000000ff0000720c */ /* 0x000fe20000fa4270 */
[-C--:B------:R-:W-:Y:S01]  /*7d30*/  FMUL R34, R34, R155.reuse ;  /* 0x0000009b22227220 */ /* 0x080fe20000400000 */
[----:B------:R-:W-:Y:S01]  /*7d40*/  ISETP.GT.AND P3, PT, R0, RZ, P0 ;  /* 0x000000ff0000720c */ /* 0x000fe20000764270 */
[-C--:B------:R-:W-:Y:S01]  /*7d50*/  FMUL R35, R35, R155.reuse ;  /* 0x0000009b23237220 */ /* 0x080fe20000400000 */
[----:B------:R-:W-:Y:S01]  /*7d60*/  F2FP.F16.F32.PACK_AB R26, RZ, R26 ;  /* 0x0000001aff1a723e */ /* 0x000fe200000000ff */
[----:B------:R-:W-:Y:S01]  /*7d70*/  FMUL R36, R36, R155 ;  /* 0x0000009b24247220 */ /* 0x000fe20000400000 */
[----:B------:R-:W-:Y:S01]  /*7d80*/  F2FP.F16.F32.PACK_AB R27, RZ, R27 ;  /* 0x0000001bff1b723e */ /* 0x000fe200000000ff */
[----:B------:R-:W-:Y:S01]  /*7d90*/  FMUL R37, R37, R155 ;  /* 0x0000009b25257220 */ /* 0x000fe20000400000 */
[----:B------:R-:W-:Y:S01]  /*7da0*/  F2FP.F16.F32.PACK_AB R28, RZ, R28 ;  /* 0x0000001cff1c723e */ /* 0x000fe200000000ff */
[----:B------:R-:W-:Y:S01]  /*7db0*/  @P2 STG.E.U16 desc[UR36][R6.64], R26 ;  /* 0x0000001a06002986 */ /* 0x000fe2000c101524 */
[----:B------:R-:W-:Y:S01]  /*7dc0*/  F2FP.F16.F32.PACK_AB R29, RZ, R29 ;  /* 0x0000001dff1d723e */ /* 0x000fe200000000ff */
[-C--:B------:R-:W-:Y:S01]  /*7dd0*/  FMUL R38, R38, R155.reuse ;  /* 0x0000009b26267220 */ /* 0x080fe20000400000 */
[C---:B------:R-:W-:Y:S01]  /*7de0*/  ISETP.GT.AND P2, PT, R0.reuse, 0x8, P1 ;  /* 0x000000080000780c */ /* 0x040fe20000f44270 */
[----:B------:R-:W-:Y:S01]  /*7df0*/  @P4 STG.E.U16 desc[UR36][R6.64+0x2], R27 ;  /* 0x0000021b06004986 */ /* 0x000fe2000c101524 */
[----:B------:R-:W-:Y:S01]  /*7e00*/  ISETP.GT.AND P1, PT, R3, 0x10, PT ;  /* 0x000000100300780c */ /* 0x000fe20003f24270 */
[-C--:B------:R-:W-:Y:S01]  /*7e10*/  FMUL R39, R39, R155.reuse ;  /* 0x0000009b27277220 */ /* 0x080fe20000400000 */
[----:B------:R-:W-:Y:S01]  /*7e20*/  F2FP.F16.F32.PACK_AB R30, RZ, R30 ;  /* 0x0000001eff1e723e */ /* 0x000fe200000000ff */
[----:B------:R-:W-:Y:S01]  /*7e30*/  @P5 STG.E.U16 desc[UR36][R4.64+0x10], R28 ;  /* 0x0000101c04005986 */ /* 0x000fe2000c101524 */
[----:B------:R-:W-:Y:S01]  /*7e40*/  ISETP.GT.AND P4, PT, R0, RZ, P1 ;  /* 0x000000ff0000720c */ /* 0x000fe20000f84270 */
[----:B------:R-:W-:Y:S01]  /*7e50*/  FMUL R40, R40, R155 ;  /* 0x0000009b28287220 */ /* 0x000fe20000400000 */
[----:B------:R-:W-:Y:S01]  /*7e60*/  F2FP.F16.F32.PACK_AB R31, RZ, R31 ;  /* 0x0000001fff1f723e */ /* 0x000fe200000000ff */
[----:B------:R-:W-:Y:S01]  /*7e70*/  @P3 STG.E.U16 desc[UR36][R4.64+0x12], R29 ;  /* 0x0000121d04003986 */ /* 0x000fe2000c101524 */
[----:B------:R-:W-:Y:S01]  /*7e80*/  ISETP.GT.AND P3, PT, R0, 0x8, P0 ;  /* 0x000000080000780c */ /* 0x000fe20000764270 */
[-C--:B------:R-:W-:Y:S01]  /*7e90*/  FMUL R41, R41, R155.reuse ;  /* 0x0000009b29297220 */ /* 0x080fe20000400000 */
[----:B------:R-:W-:Y:S01]  /*7ea0*/  ISETP.GT.AND P0, PT, R3, 0x11, PT ;  /* 0x000000110300780c */ /* 0x000fe20003f04270 */
[----:B------:R-:W-:Y:S01]  /*7eb0*/  @P2 STG.E.U16 desc[UR36][R6.64+0x10], R30 ;  /* 0x0000101e06002986 */ /* 0x000fe2000c101524 */
[----:B------:R-:W-:Y:S01]  /*7ec0*/  F2FP.F16.F32.PACK_AB R32, RZ, R32 ;  /* 0x00000020ff20723e */ /* 0x000fe200000000ff */
[-C--:B------:R-:W-:Y:S01]  /*7ed0*/  FMUL R42, R42, R155.reuse ;  /* 0x0000009b2a2a7220 */ /* 0x080fe20000400000 */
[C---:B------:R-:W-:Y:S01]  /*7ee0*/  ISETP.GT.AND P5, PT, R0.reuse, RZ, P0 ;  /* 0x000000ff0000720c */ /* 0x040fe200007a4270 */
[-C--:B------:R-:W-:Y:S01]  /*7ef0*/  FMUL R43, R43, R155.reuse ;  /* 0x0000009b2b2b7220 */ /* 0x080fe20000400000 */
[----:B------:R-:W-:Y:S01]  /*7f00*/  ISETP.GT.AND P2, PT, R0, 0x8, P1 ;  /* 0x000000080000780c */ /* 0x000fe20000f44270 */
[-C--:B------:R-:W-:Y:S01]  /*7f10*/  FMUL R44, R44, R155.reuse ;  /* 0x0000009b2c2c7220 */ /* 0x080fe20000400000 */
[----:B------:R-:W-:Y:S01]  /*7f20*/  ISETP.GT.AND P1, PT, R3, 0x18, PT ;  /* 0x000000180300780c */ /* 0x000fe20003f24270 */
[----:B------:R-:W-:Y:S01]  /*7f30*/  FMUL R45, R45, R155 ;  /* 0x0000009b2d2d7220 */ /* 0x000fe20000400000 */
[----:B------:R-:W-:Y:S01]  /*7f40*/  F2FP.F16.F32.PACK_AB R33, RZ, R33 ;  /* 0x00000021ff21723e */ /* 0x000fe200000000ff */
[----:B------:R-:W-:Y:S01]  /*7f50*/  @P3 STG.E.U16 desc[UR36][R6.64+0x12], R31 ;  /* 0x0000121f06003986 */ /* 0x000fe2000c101524 */
[----:B------:R-:W-:Y:S01]  /*7f60*/  ISETP.GT.AND P3, PT, R0, 0x8, P0 ;  /* 0x000000080000780c */ /* 0x000fe20000764270 */
[-C--:B------:R-:W-:Y:S01]  /*7f70*/  FMUL R46, R46, R155.reuse ;  /* 0x0000009b2e2e7220 */ /* 0x080fe20000400000 */
[----:B------:R-:W-:Y:S01]  /*7f80*/  ISETP.GT.AND P0, PT, R3, 0x19, PT ;  /* 0x000000190300780c */ /* 0x000fe20003f04270 */
[----:B------:R-:W-:Y:S01]  /*7f90*/  @P4 STG.E.U16 desc[UR36][R4.64+0x20], R32 ;  /* 0x0000202004004986 */ /* 0x000fe2000c101524 */
[C---:B------:R-:W-:Y:S01]  /*7fa0*/  ISETP.GT.AND P4, PT, R0.reuse, RZ, P1 ;  /* 0x000000ff0000720c */ /* 0x040fe20000f84270 */
[-C--:B------:R-:W-:Y:S01]  /*7fb0*/  FMUL R47, R47, R155.reuse ;  /* 0x0000009b2f2f7220 */ /* 0x080fe20000400000 */
[----:B------:R-:W-:Y:S01]  /*7fc0*/  F2FP.F16.F32.PACK_AB R34, RZ, R34 ;  /* 0x00000022ff22723e */ /* 0x000fe200000000ff */
[----:B------:R-:W-:Y:S01]  /*7fd0*/  @P5 STG.E.U16 desc[UR36][R4.64+0x22], R33 ;  /* 0x0000222104005986 */ /* 0x000fe2000c101524 */
[----:B------:R-:W-:Y:S01]  /*7fe0*/  ISETP.GT.AND P5, PT, R0, RZ, P0 ;  /* 0x000000ff0000720c */ /* 0x000fe200007a4270 */
[----:B------:R-:W-:Y:S01]  /*7ff0*/  FMUL R48, R48, R155 ;  /* 0x0000009b30307220 */ /* 0x000fe20000400000 */
[----:B------:R-:W-:Y:S01]  /*8000*/  F2FP.F16.F32.PACK_AB R35, RZ, R35 ;  /* 0x00000023ff23723e */ /* 0x000fe200000000ff */
[----:B------:R-:W-:Y:S01]  /*8010*/  @P2 STG.E.U16 desc[UR36][R6.64+0x20], R34 ;  /* 0x0000202206002986 */ /* 0x000fe2000c101524 */
[----:B------:R-:W-:Y:S01]  /*8020*/  F2FP.F16.F32.PACK_AB R36, RZ, R36 ;  /* 0x00000024ff24723e */ /* 0x000fe200000000ff */
[-C--:B------:R-:W-:Y:S01]  /*8030*/  FMUL R49, R49, R155.reuse ;  /* 0x0000009b31317220 */ /* 0x080fe20000400000 */
[----:B------:R-:W-:Y:S01]  /*8040*/  ISETP.GT.AND P2, PT, R0, 0x8, P1 ;  /* 0x000000080000780c */ /* 0x000fe20000f44270 */
[----:B------:R-:W-:Y:S01]  /*8050*/  @P3 STG.E.U16 desc[UR36][R6.64+0x22], R35 ;  /* 0x0000222306003986 */ /* 0x000fe2000c101524 */
[----:B------:R-:W-:Y:S01]  /*8060*/  ISETP.GT.AND P1, PT, R3, 0x20, PT ;  /* 0x000000200300780c */ /* 0x000fe20003f24270 */
[----:B------:R-:W-:Y:S01]  /*8070*/  FMUL R50, R50, R155 ;  /* 0x0000009b32327220 */ /* 0x000fe20000400000 */
[----:B------:R-:W-:Y:S01]  /*8080*/  F2FP.F16.F32.PACK_AB R37, RZ, R37 ;  /* 0x00000025ff25723e */ /* 0x000fe200000000ff */
[----:B------:R-:W-:Y:S01]  /*8090*/  @P4 STG.E.U16 desc[UR36][R4.64+0x30], R36 ;  /* 0x0000302404004986 */ /* 0x000fe2000c101524 */
[C---:B------:R-:W-:Y:S01]  /*80a0*/  ISETP.GT.AND P3, PT, R0.reuse, 0x8, P0 ;  /* 0x000000080000780c */ /* 0x040fe20000764270 */
[-C--:B------:R-:W-:Y:S01]  /*80b0*/  FMUL R51, R51, R155.reuse ;  /* 0x0000009b33337220 */ /* 0x080fe20000400000 */
[----:B------:R-:W-:Y:S01]  /*80c0*/  ISETP.GT.AND P0, PT, R3, 0x21, PT ;  /* 0x000000210300780c */ /* 0x000fe20003f04270 */
[----:B------:R-:W-:Y:S01]  /*80d0*/  @P5 STG.E.U16 desc[UR36][R4.64+0x32], R37 ;  /* 0x0000322504005986 */ /* 0x000fe2000c101524 */
[----:B------:R-:W-:Y:S01]  /*80e0*/  ISETP.GT.AND P4, PT, R0, RZ, P1 ;  /* 0x000000ff0000720c */ /* 0x000fe20000f84270 */
[-C--:B------:R-:W-:Y:S01]  /*80f0*/  FMUL R52, R52, R155.reuse ;  /* 0x0000009b34347220 */ /* 0x080fe20000400000 */
[----:B------:R-:W-:Y:S01]  /*8100*/  F2FP.F16.F32.PACK_AB R38, RZ, R38 ;  /* 0x00000026ff26723e */ /* 0x000fe200000000ff */
[-C--:B------:R-:W-:Y:S01]  /*8110*/  FMUL R53, R53, R155.reuse ;  /* 0x0000009b35357220 */ /* 0x080fe20000400000 */
        /* <DEDUP_REMOVED lines=325> */
[----:B------:R-:W-:Y:S01]  /*9570*/  FMUL R151, R151, R155 ;  /* 0x0000009b97977220 */ /* 0x000fe20000400000 */
[----:B------:R-:W-:Y:S01]  /*9580*/  ISETP.GT.AND P2, PT, R0, 0x8, P1 ;  /* 0x000000080000780c */ /* 0x000fe20000f44270 */
[----:B------:R-:W-:Y:S01]  /*9590*/  @P3 STG.E.U16 desc[UR36][R6.64+0x132], R103 ;  /* 0x0001326706003986 */ /* 0x000fe2000c101524 */
[----:B------:R-:W-:-:S02]  /*95a0*/  ISETP.GT.AND P1, PT, R3, 0xa8, PT ;  /* 0x000000a80300780c */ /* 0x000fc40003f24270 */
[----:B------:R-:W-:Y:S01]  /*95b0*/  F2FP.F16.F32.PACK_AB R105, RZ, R105 ;  /* 0x00000069ff69723e */ /* 0x000fe200000000ff */
[----:B------:R-:W-:Y:S01]  /*95c0*/  @P4 STG.E.U16 desc[UR36][R4.64+0x140], R104 ;  /* 0x0001406804004986 */ /* 0x000fe2000c101524 */
[C---:B------:R-:W-:Y:S02]  /*95d0*/  ISETP.GT.AND P3, PT, R0.reuse, 0x8, P0 ;  /* 0x000000080000780c */ /* 0x040fe40000764270 */
[----:B------:R-:W-:Y:S01]  /*95e0*/  ISETP.GT.AND P0, PT, R3, 0xa9, PT ;  /* 0x000000a90300780c */ /* 0x000fe20003f04270 */
[----:B------:R-:W-:Y:S01]  /*95f0*/  @P5 STG.E.U16 desc[UR36][R4.64+0x142], R105 ;  /* 0x0001426904005986 */ /* 0x000fe2000c101524 */
[C---:B------:R-:W-:Y:S02]  /*9600*/  ISETP.GT.AND P4, PT, R0.reuse, RZ, P1 ;  /* 0x000000ff0000720c */ /* 0x040fe40000f84270 */
[----:B------:R-:W-:Y:S02]  /*9610*/  F2FP.F16.F32.PACK_AB R106, RZ, R106 ;  /* 0x0000006aff6a723e */ /* 0x000fe400000000ff */
[----:B------:R-:W-:-:S02]  /*9620*/  ISETP.GT.AND P5, PT, R0, RZ, P0 ;  /* 0x000000ff0000720c */ /* 0x000fc400007a4270 */
[----:B------:R-:W-:Y:S01]  /*9630*/  F2FP.F16.F32.PACK_AB R107, RZ, R107 ;  /* 0x0000006bff6b723e */ /* 0x000fe200000000ff */
[----:B------:R-:W-:Y:S01]  /*9640*/  @P2 STG.E.U16 desc[UR36][R6.64+0x140], R106 ;  /* 0x0001406a06002986 */ /* 0x000fe2000c101524 */
[----:B------:R-:W-:Y:S02]  /*9650*/  F2FP.F16.F32.PACK_AB R108, RZ, R108 ;  /* 0x0000006cff6c723e */ /* 0x000fe400000000ff */
[C---:B------:R-:W-:Y:S01]  /*9660*/  ISETP.GT.AND P2, PT, R0.reuse, 0x8, P1 ;  /* 0x000000080000780c */ /* 0x040fe20000f44270 */
[----:B------:R-:W-:Y:S01]  /*9670*/  @P3 STG.E.U16 desc[UR36][R6.64+0x142], R107 ;  /* 0x0001426b06003986 */ /* 0x000fe2000c101524 */
[----:B------:R-:W-:Y:S02]  /*9680*/  ISETP.GT.AND P1, PT, R3, 0xb0, PT ;  /* 0x000000b00300780c */ /* 0x000fe40003f24270 */
[----:B------:R-:W-:Y:S01]  /*9690*/  F2FP.F16.F32.PACK_AB R109, RZ, R109 ;  /* 0x0000006dff6d723e */ /* 0x000fe200000000ff */
[----:B------:R-:W-:Y:S01]  /*96a0*/  @P4 STG.E.U16 desc[UR36][R4.64+0x150], R108 ;  /* 0x0001506c04004986 */ /* 0x000fe2000c101524 */
[----:B------:R-:W-:-:S02]  /*96b0*/  ISETP.GT.AND P3, PT, R0, 0x8, P0 ;  /* 0x000000080000780c */ /* 0x000fc40000764270 */
[----:B------:R-:W-:Y:S01]  /*96c0*/  ISETP.GT.AND P0, PT, R3, 0xb1, PT ;  /* 0x000000b10300780c */ /* 0x000fe20003f04270 */
[----:B------:R-:W-:Y:S01]  /*96d0*/  @P5 STG.E.U16 desc[UR36][R4.64+0x152], R109 ;  /* 0x0001526d04005986 */ /* 0x000fe2000c101524 */
[C---:B------:R-:W-:Y:S02]  /*96e0*/  ISETP.GT.AND P4, PT, R0.reuse, RZ, P1 ;  /* 0x000000ff0000720c */ /* 0x040fe40000f84270 */
[----:B------:R-:W-:Y:S02]  /*96f0*/  F2FP.F16.F32.PACK_AB R110, RZ, R110 ;  /* 0x0000006eff6e723e */ /* 0x000fe400000000ff */
[----:B------:R-:W-:Y:S02]  /*9700*/  ISETP.GT.AND P5, PT, R0, RZ, P0 ;  /* 0x000000ff0000720c */ /* 0x000fe400007a4270 */
[----:B------:R-:W-:Y:S01]  /*9710*/  F2FP.F16.F32.PACK_AB R111, RZ, R111 ;  /* 0x0000006fff6f723e */ /* 0x000fe200000000ff */
[----:B------:R-:W-:Y:S01]  /*9720*/  @P2 STG.E.U16 desc[UR36][R6.64+0x150], R110 ;  /* 0x0001506e06002986 */ /* 0x000fe2000c101524 */
[----:B------:R-:W-:-:S02]  /*9730*/  F2FP.F16.F32.PACK_AB R112, RZ, R112 ;  /* 0x00000070ff70723e */ /* 0x000fc400000000ff */
[C---:B------:R-:W-:Y:S01]  /*9740*/  ISETP.GT.AND P2, PT, R0.reuse, 0x8, P1 ;  /* 0x000000080000780c */ /* 0x040fe20000f44270 */
[----:B------:R-:W-:Y:S01]  /*9750*/  @P3 STG.E.U16 desc[UR36][R6.64+0x152], R111 ;  /* 0x0001526f06003986 */ /* 0x000fe2000c101524 */
[C---:B------:R-:W-:Y:S02]  /*9760*/  ISETP.GT.AND P1, PT, R3.reuse, 0xb8, PT ;  /* 0x000000b80300780c */ /* 0x040fe40003f24270 */
[----:B------:R-:W-:Y:S01]  /*9770*/  F2FP.F16.F32.PACK_AB R113, RZ, R113 ;  /* 0x00000071ff71723e */ /* 0x000fe200000000ff */
[----:B------:R-:W-:Y:S01]  /*9780*/  @P4 STG.E.U16 desc[UR36][R4.64+0x160], R112 ;  /* 0x0001607004004986 */ /* 0x000fe2000c101524 */
[C---:B------:R-:W-:Y:S02]  /*9790*/  ISETP.GT.AND P3, PT, R0.reuse, 0x8, P0 ;  /* 0x000000080000780c */ /* 0x040fe40000764270 */
[----:B------:R-:W-:Y:S01]  /*97a0*/  ISETP.GT.AND P0, PT, R3, 0xb9, PT ;  /* 0x000000b90300780c */ /* 0x000fe20003f04270 */
[----:B------:R-:W-:Y:S01]  /*97b0*/  @P5 STG.E.U16 desc[UR36][R4.64+0x162], R113 ;  /* 0x0001627104005986 */ /* 0x000fe2000c101524 */
[----:B------:R-:W-:-:S02]  /*97c0*/  ISETP.GT.AND P4, PT, R0, RZ, P1 ;  /* 0x000000ff0000720c */ /* 0x000fc40000f84270 */
[----:B------:R-:W-:Y:S02]  /*97d0*/  F2FP.F16.F32.PACK_AB R114, RZ, R114 ;  /* 0x00000072ff72723e */ /* 0x000fe400000000ff */
[C---:B------:R-:W-:Y:S02]  /*97e0*/  ISETP.GT.AND P5, PT, R0.reuse, RZ, P0 ;  /* 0x000000ff0000720c */ /* 0x040fe400007a4270 */
[----:B------:R-:W-:Y:S01]  /*97f0*/  F2FP.F16.F32.PACK_AB R115, RZ, R115 ;  /* 0x00000073ff73723e */ /* 0x000fe200000000ff */
[----:B------:R-:W-:Y:S01]  /*9800*/  @P2 STG.E.U16 desc[UR36][R6.64+0x160], R114 ;  /* 0x0001607206002986 */ /* 0x000fe2000c101524 */
[----:B------:R-:W-:Y:S02]  /*9810*/  F2FP.F16.F32.PACK_AB R116, RZ, R116 ;  /* 0x00000074ff74723e */ /* 0x000fe400000000ff */
        /* <DEDUP_REMOVED lines=65> */
[----:B------:R-:W-:Y:S02]  /*9c30*/  ISETP.GT.AND P5, PT, R0, RZ, P0 ;  /* 0x000000ff0000720c */ /* 0x000fe400007a4270 */
[----:B------:R-:W-:Y:S02]  /*9c40*/  F2FP.F16.F32.PACK_AB R134, RZ, R134 ;  /* 0x00000086ff86723e */ /* 0x000fe400000000ff */
[----:B------:R-:W-:Y:S02]  /*9c50*/  F2FP.F16.F32.PACK_AB R135, RZ, R135 ;  /* 0x00000087ff87723e */ /* 0x000fe400000000ff */
[----:B------:R-:W-:Y:S01]  /*9c60*/  F2FP.F16.F32.PACK_AB R136, RZ, R136 ;  /* 0x00000088ff88723e */ /* 0x000fe200000000ff */
[----:B------:R-:W-:Y:S01]  /*9c70*/  @P2 STG.E.U16 desc[UR36][R6.64+0x1b0], R134 ;  /* 0x0001b08606002986 */ /* 0x000fe2000c101524 */
[----:B------:R-:W-:-:S02]  /*9c80*/  F2FP.F16.F32.PACK_AB R137, RZ, R137 ;  /* 0x00000089ff89723e */ /* 0x000fc400000000ff */
[C---:B------:R-:W-:Y:S01]  /*9c90*/  ISETP.GT.AND P1, PT, R0.reuse, 0x8, P1 ;  /* 0x000000080000780c */ /* 0x040fe20000f24270 */
[----:B------:R-:W-:Y:S01]  /*9ca0*/  @P3 STG.E.U16 desc[UR36][R6.64+0x1b2], R135 ;  /* 0x0001b28706003986 */ /* 0x000fe2000c101524 */
[C---:B------:R-:W-:Y:S02]  /*9cb0*/  ISETP.GT.AND P2, PT, R0.reuse, 0x8, P0 ;  /* 0x000000080000780c */ /* 0x040fe40000744270 */
[C---:B------:R-:W-:Y:S01]  /*9cc0*/  ISETP.GT.AND P0, PT, R3.reuse, 0xe9, PT ;  /* 0x000000e90300780c */ /* 0x040fe20003f04270 */
[----:B------:R-:W-:Y:S01]  /*9cd0*/  @P4 STG.E.U16 desc[UR36][R4.64+0x1c0], R136 ;  /* 0x0001c08804004986 */ /* 0x000fe2000c101524 */
[----:B------:R-:W-:Y:S02]  /*9ce0*/  ISETP.GT.AND P4, PT, R3, 0xe8, PT ;  /* 0x000000e80300780c */ /* 0x000fe40003f84270 */
[----:B------:R-:W-:Y:S01]  /*9cf0*/  F2FP.F16.F32.PACK_AB R138, RZ, R138 ;  /* 0x0000008aff8a723e */ /* 0x000fe200000000ff */
[----:B------:R-:W-:Y:S01]  /*9d00*/  @P5 STG.E.U16 desc[UR36][R4.64+0x1c2], R137 ;  /* 0x0001c28904005986 */ /* 0x000fe2000c101524 */
[----:B------:R-:W-:-:S02]  /*9d10*/  ISETP.GT.AND P5, PT, R0, RZ, P4 ;  /* 0x000000ff0000720c */ /* 0x000fc400027a4270 */
[----:B------:R-:W-:Y:S01]  /*9d20*/  F2FP.F16.F32.PACK_AB R139, RZ, R139 ;  /* 0x0000008bff8b723e */ /* 0x000fe200000000ff */
[----:B------:R-:W-:Y:S01]  /*9d30*/  @P1 STG.E.U16 desc[UR36][R6.64+0x1c0], R138 ;  /* 0x0001c08a06001986 */ /* 0x000fe2000c101524 */
[----:B------:R-:W-:Y:S02]  /*9d40*/  F2FP.F16.F32.PACK_AB R140, RZ, R140 ;  /* 0x0000008cff8c723e */ /* 0x000fe400000000ff */
[C---:B------:R-:W-:Y:S01]  /*9d50*/  ISETP.GT.AND P3, PT, R0.reuse, RZ, P0 ;  /* 0x000000ff0000720c */ /* 0x040fe20000764270 */
[----:B------:R-:W-:Y:S01]  /*9d60*/  @P2 STG.E.U16 desc[UR36][R6.64+0x1c2], R139 ;  /* 0x0001c28b06002986 */ /* 0x000fe2000c101524 */
[C---:B------:R-:W-:Y:S02]  /*9d70*/  ISETP.GT.AND P4, PT, R0.reuse, 0x8, P4 ;  /* 0x000000080000780c */ /* 0x040fe40002784270 */
[----:B------:R-:W-:Y:S02]  /*9d80*/  F2FP.F16.F32.PACK_AB R141, RZ, R141 ;  /* 0x0000008dff8d723e */ /* 0x000fe400000000ff */
[----:B------:R-:W-:Y:S01]  /*9d90*/  F2FP.F16.F32.PACK_AB R142, RZ, R142 ;  /* 0x0000008eff8e723e */ /* 0x000fe200000000ff */
[----:B------:R-:W-:Y:S01]  /*9da0*/  @P5 STG.E.U16 desc[UR36][R4.64+0x1d0], R140 ;  /* 0x0001d08c04005986 */ /* 0x000fe2000c101524 */
[----:B------:R-:W-:-:S02]  /*9db0*/  ISETP.GT.AND P5, PT, R0, 0x8, P0 ;  /* 0x000000080000780c */ /* 0x000fc400007a4270 */
[----:B------:R-:W-:Y:S02]  /*9dc0*/  F2FP.F16.F32.PACK_AB R143, RZ, R143 ;  /* 0x0000008fff8f723e */ /* 0x000fe400000000ff */
[C---:B------:R-:W-:Y:S01]  /*9dd0*/  ISETP.GT.AND P0, PT, R3.reuse, 0xf1, PT ;  /* 0x000000f10300780c */ /* 0x040fe20003f04270 */
[----:B------:R-:W-:Y:S01]  /*9de0*/  @P3 STG.E.U16 desc[UR36][R4.64+0x1d2], R141 ;  /* 0x0001d28d04003986 */ /* 0x000fe2000c101524 */
[----:B------:R-:W-:Y:S02]  /*9df0*/  ISETP.GT.AND P3, PT, R3, 0xf0, PT ;  /* 0x000000f00300780c */ /* 0x000fe40003f64270 */
[----:B------:R-:W-:Y:S01]  /*9e00*/  F2FP.F16.F32.PACK_AB R144, RZ, R144 ;  /* 0x00000090ff90723e */ /* 0x000fe200000000ff */
[----:B------:R-:W-:Y:S01]  /*9e10*/  @P4 STG.E.U16 desc[UR36][R6.64+0x1d0], R142 ;  /* 0x0001d08e06004986 */ /* 0x000fe2000c101524 */
[C---:B------:R-:W-:Y:S02]  /*9e20*/  ISETP.GT.AND P4, PT, R0.reuse, RZ, P3 ;  /* 0x000000ff0000720c */ /* 0x040fe40001f84270 */
[----:B------:R-:W-:Y:S01]  /*9e30*/  F2FP.F16.F32.PACK_AB R145, RZ, R145 ;  /* 0x00000091ff91723e */ /* 0x000fe200000000ff */
[----:B------:R-:W-:Y:S01]  /*9e40*/  @P5 STG.E.U16 desc[UR36][R6.64+0x1d2], R143 ;  /* 0x0001d28f06005986 */ /* 0x000fe2000c101524 */
[----:B------:R-:W-:-:S02]  /*9e50*/  ISETP.GT.AND P5, PT, R0, RZ, P0 ;  /* 0x000000ff0000720c */ /* 0x000fc400007a4270 */
[C---:B------:R-:W-:Y:S02]  /*9e60*/  ISETP.GT.AND P2, PT, R3.reuse, 0xf8, PT ;  /* 0x000000f80300780c */ /* 0x040fe40003f44270 */
[----:B------:R-:W-:Y:S02]  /*9e70*/  ISETP.GT.AND P1, PT, R3, 0xf9, PT ;  /* 0x000000f90300780c */ /* 0x000fe40003f24270 */
[C---:B------:R-:W-:Y:S02]  /*9e80*/  ISETP.GT.AND P3, PT, R0.reuse, 0x8, P3 ;  /* 0x000000080000780c */ /* 0x040fe40001f64270 */
[C---:B------:R-:W-:Y:S01]  /*9e90*/  ISETP.GT.AND P0, PT, R0.reuse, 0x8, P0 ;  /* 0x000000080000780c */ /* 0x040fe20000704270 */
[----:B------:R-:W-:Y:S01]  /*9ea0*/  @P4 STG.E.U16 desc[UR36][R4.64+0x1e0], R144 ;  /* 0x0001e09004004986 */ /* 0x000fe2000c101524 */
[C---:B------:R-:W-:Y:S02]  /*9eb0*/  ISETP.GT.AND P4, PT, R0.reuse, RZ, P1 ;  /* 0x000000ff0000720c */ /* 0x040fe40000f84270 */
[----:B------:R-:W-:Y:S01]  /*9ec0*/  F2FP.F16.F32.PACK_AB R146, RZ, R146 ;  /* 0x00000092ff92723e */ /* 0x000fe200000000ff */
[----:B------:R-:W-:Y:S01]  /*9ed0*/  @P5 STG.E.U16 desc[UR36][R4.64+0x1e2], R145 ;  /* 0x0001e29104005986 */ /* 0x000fe2000c101524 */
[----:B------:R-:W-:-:S02]  /*9ee0*/  ISETP.GT.AND P5, PT, R0, RZ, P2 ;  /* 0x000000ff0000720c */ /* 0x000fc400017a4270 */
[C---:B------:R-:W-:Y:S02]  /*9ef0*/  ISETP.GT.AND P2, PT, R0.reuse, 0x8, P2 ;  /* 0x000000080000780c */ /* 0x040fe40001744270 */
[----:B------:R-:W-:Y:S01]  /*9f00*/  F2FP.F16.F32.PACK_AB R147, RZ, R147 ;  /* 0x00000093ff93723e */ /* 0x000fe200000000ff */
[----:B------:R-:W-:Y:S01]  /*9f10*/  @P3 STG.E.U16 desc[UR36][R6.64+0x1e0], R146 ;  /* 0x0001e09206003986 */ /* 0x000fe2000c101524 */
[----:B------:R-:W-:Y:S02]  /*9f20*/  ISETP.GT.AND P1, PT, R0, 0x8, P1 ;  /* 0x000000080000780c */ /* 0x000fe40000f24270 */
[----:B------:R-:W-:Y:S01]  /*9f30*/  F2FP.F16.F32.PACK_AB R148, RZ, R148 ;  /* 0x00000094ff94723e */ /* 0x000fe200000000ff */
[----:B------:R-:W-:Y:S01]  /*9f40*/  @P0 STG.E.U16 desc[UR36][R6.64+0x1e2], R147 ;  /* 0x0001e29306000986 */ /* 0x000fe2000c101524 */
[----:B------:R-:W-:Y:S02]  /*9f50*/  F2FP.F16.F32.PACK_AB R149, RZ, R149 ;  /* 0x00000095ff95723e */ /* 0x000fe400000000ff */
[----:B------:R-:W-:Y:S01]  /*9f60*/  F2FP.F16.F32.PACK_AB R150, RZ, R150 ;  /* 0x00000096ff96723e */ /* 0x000fe200000000ff */
[----:B------:R-:W-:Y:S01]  /*9f70*/  @P5 STG.E.U16 desc[UR36][R4.64+0x1f0], R148 ;  /* 0x0001f09404005986 */ /* 0x000fe2000c101524 */
[----:B------:R-:W-:-:S03]  /*9f80*/  F2FP.F16.F32.PACK_AB R151, RZ, R151 ;  /* 0x00000097ff97723e */ /* 0x000fc600000000ff */
[----:B------:R0:W-:Y:S02]  /*9f90*/  @P4 STG.E.U16 desc[UR36][R4.64+0x1f2], R149 ;  /* 0x0001f29504004986 */ /* 0x0001e4000c101524 */
[----:B0-----:R-:W-:Y:S02]  /*9fa0*/  @P2 IMAD.MOV.U32 R4, RZ, RZ, R6 ;  /* 0x000000ffff042224 */ /* 0x001fe400078e0006 */
[----:B------:R-:W-:-:S05]  /*9fb0*/  @P2 IMAD.MOV.U32 R5, RZ, RZ, R7 ;  /* 0x000000ffff052224 */ /* 0x000fca00078e0007 */
[----:B------:R0:W-:Y:S04]  /*9fc0*/  @P2 STG.E.U16 desc[UR36][R4.64+0x1f0], R150 ;  /* 0x0001f09604002986 */ /* 0x0001e8000c101524 */
[----:B------:R0:W-:Y:S02]  /*9fd0*/  @P1 STG.E.U16 desc[UR36][R6.64+0x1f2], R151 ;  /* 0x0001f29706001986 */ /* 0x0001e4000c101524 */
.L_x_286:
[----:B------:R-:W-:Y:S05]  /*9fe0*/  BSYNC B0 ;  /* 0x0000000000007941 */ /* 0x000fea0003800000 */
.L_x_32:
[----:B------:R-:W-:Y:S01]  /*9ff0*/  ULDC UR4, c[0x0][0xc] ;  /* 0x0000030000047ab9 */ /* 0x000fe20000000800 */
[----:B------:R-:W-:Y:S01]  /*a000*/  ULDC UR5, c[0x0][0x10] ;  /* 0x0000040000057ab9 */ /* 0x000fe20000000800 */
[----:B0-----:R-:W0:Y:S01]  /*a010*/  LDC R3, c[0x0][0x14] ;  /* 0x00000500ff037b82 */ /* 0x001e220000000800 */
[----:B------:R-:W-:Y:S01]  /*a020*/  UIMAD.WIDE.U32 UR4, UR4, UR5, URZ ;  /* 0x00000005040472a5 */ /* 0x000fe2000f8e003f */
[----:B------:R-:W-:Y:S01]  /*a030*/  PRMT R0, RZ, 0x7610, R0 ;  /* 0x00007610ff007816 */ /* 0x000fe20000000000 */
[----:B------:R-:W-:Y:S02]  /*a040*/  IMAD.MOV.U32 R153, RZ, RZ, -0x1 ;  /* 0xffffffffff997424 */ /* 0x000fe400078e00ff */
[----:B------:R-:W-:Y:S02]  /*a050*/  IMAD.MOV.U32 R23, RZ, RZ, -0x1 ;  /* 0xffffffffff177424 */ /* 0x000fe400078e00ff */
[----:B0-----:R-:W-:-:S04]  /*a060*/  IMAD.WIDE.U32 R16, R3, UR4, R16 ;  /* 0x0000000403107c25 */ /* 0x001fc8000f8e0010 */
[----:B------:R-:W-:Y:S01]  /*a070*/  IMAD R3, R3, UR5, RZ ;  /* 0x0000000503037c24 */ /* 0x000fe2000f8e02ff */
[----:B------:R-:W-:Y:S02]  /*a080*/  ULDC.64 UR4, c[0x0][0x650] ;  /* 0x0001940000047ab9 */ /* 0x000fe40000000a00 */
[----:B------:R-:W-:Y:S01]  /*a090*/  ISETP.GE.U32.AND P0, PT, R16, UR4, PT ;  /* 0x0000000410007c0c */ /* 0x000fe2000bf06070 */
[----:B------:R-:W-:-:S05]  /*a0a0*/  IMAD.IADD R17, R17, 0x1, R3 ;  /* 0x0000000111117824 */ /* 0x000fca00078e0203 */
[----:B------:R-:W-:-:S13]  /*a0b0*/  ISETP.GE.U32.AND.EX P0, PT, R17, UR5, PT, P0 ;  /* 0x0000000511007c0c */ /* 0x000fda000bf06100 */
[----:B------:R-:W-:Y:S05]  /*a0c0*/  @P0 BRA `(.L_x_287) ;  /* 0x0000000400640947 */ /* 0x000fea0003800000 */
[----:B------:R-:W0:Y:S01]  /*a0d0*/  S2R R12, SR_CTAID.X ;  /* 0x00000000000c7919 */ /* 0x000e220000002500 */
[----:B------:R-:W0:Y:S01]  /*a0e0*/  LDC.64 R10, c[0x0][0x628] ;  /* 0x00018a00ff0a7b82 */ /* 0x000e220000000a00 */
[----:B------:R-:W-:Y:S01]  /*a0f0*/  ULDC UR4, c[0x0][0x150] ;  /* 0x0000540000047ab9 */ /* 0x000fe20000000800 */
[----:B-1234-:R-:W-:Y:S01]  /*a100*/  IMAD.MOV.U32 R8, RZ, RZ, R16 ;  /* 0x000000ffff087224 */ /* 0x01efe200078e0010 */
[----:B-----5:R-:W1:Y:S01]  /*a110*/  S2R R24, SR_CTAID.Y ;  /* 0x0000000000187919 */ /* 0x020e620000002600 */
[----:B------:R-:W-:-:S04]  /*a120*/  IMAD.MOV.U32 R9, RZ, RZ, R17 ;  /* 0x000000ffff097224 */ /* 0x000fc800078e0011 */
[----:B------:R-:W2:Y:S08]  /*a130*/  LDC R21, c[0x0][0x144] ;  /* 0x00005100ff157b82 */ /* 0x000eb00000000800 */
[----:B------:R-:W3:Y:S08]  /*a140*/  LDC R0, c[0x0][0x630] ;  /* 0x00018c00ff007b82 */ /* 0x000ef00000000800 */
[----:B------:R-:W4:Y:S01]  /*a150*/  LDC.64 R14, c[0x0][0x620] ;  /* 0x00018800ff0e7b82 */ /* 0x000f220000000a00 */
[----:B0-----:R-:W-:-:S04]  /*a160*/  ISETP.NE.U32.AND P0, PT, R10, RZ, PT ;  /* 0x000000ff0a00720c */ /* 0x001fc80003f05070 */
[----:B------:R-:W-:Y:S02]  /*a170*/  ISETP.NE.AND.EX P0, PT, R11, RZ, PT, P0 ;  /* 0x000000ff0b00720c */ /* 0x000fe40003f05300 */
[----:B------:R-:W-:-:S05]  /*a180*/  I2FP.F32.U32 R3, R12 ;  /* 0x0000000c00037245 */ /* 0x000fca0000201000 */
[----:B------:R-:W-:-:S04]  /*a190*/  FMUL R3, R3, UR4 ;  /* 0x0000000403037c20 */ /* 0x000fc80008400000 */
[----:B------:R0:W0:Y:S02]  /*a1a0*/  F2I.U32.TRUNC.NTZ R20, R3 ;  /* 0x0000000300147305 */ /* 0x000024000020f000 */
[----:B-123--:R-:W-:Y:S05]  /*a1b0*/  @!P0 BRA `(.L_x_288) ;  /* 0x0000000000288947 */ /* 0x00efea0003800000 */
[----:B0-----:R-:W0:Y:S02]  /*a1c0*/  LDC R3, c[0x0][0x634] ;  /* 0x00018d00ff037b82 */ /* 0x001e240000000800 */
        /* <DEDUP_REMOVED lines=9> */
.L_x_288:
[----:B------:R-:W1:Y:S01]  /*a260*/  LDC.64 R28, c[0x0][0x640] ;  /* 0x00019000ff1c7b82 */ /* 0x000e620000000a00 */
[-CC-:B------:R-:W-:Y:S01]  /*a270*/  SHF.R.U64 R23, R8, R0.reuse, R9.reuse ;  /* 0x0000000008177219 */ /* 0x180fe20000001209 */
[----:B0-----:R-:W-:Y:S01]  /*a280*/  IMAD.MOV R20, RZ, RZ, -R20 ;  /* 0x000000ffff147224 */ /* 0x001fe200078e0a14 */
[----:B------:R-:W-:Y:S01]  /*a290*/  SHF.R.U32.HI R0, RZ, R0, R9 ;  /* 0x00000000ff007219 */ /* 0x000fe20000011609 */
[----:B------:R-:W-:Y:S01]  /*a2a0*/  ULDC UR4, c[0x0][0x154] ;  /* 0x0000550000047ab9 */ /* 0x000fe20000000800 */
[----:B------:R-:W-:Y:S01]  /*a2b0*/  IADD3 R3, P0, RZ, -R23, RZ ;  /* 0x80000017ff037210 */ /* 0x000fe20007f1e0ff */
[----:B------:R-:W-:Y:S02]  /*a2c0*/  IMAD R21, R21, R20, R12 ;  /* 0x0000001415157224 */ /* 0x000fe400078e020c */
[----:B------:R-:W0:Y:S01]  /*a2d0*/  LDC R6, c[0x0][0x618] ;  /* 0x00018600ff067b82 */ /* 0x000e220000000800 */
[----:B------:R-:W-:Y:S02]  /*a2e0*/  IMAD.MOV.U32 R7, RZ, RZ, 0x1 ;  /* 0x00000001ff077424 */ /* 0x000fe400078e00ff */
[----:B------:R-:W-:-:S04]  /*a2f0*/  IMAD.X R5, RZ, RZ, ~R0, P0 ;  /* 0x000000ffff057224 */ /* 0x000fc800000e0e00 */
[-C--:B----4-:R-:W-:Y:S01]  /*a300*/  IMAD R0, R5, R14.reuse, RZ ;  /* 0x0000000e05007224 */ /* 0x090fe200078e02ff */
[----:B------:R-:W2:Y:S01]  /*a310*/  LDC R8, c[0x0][0x608] ;  /* 0x00018200ff087b82 */ /* 0x000ea20000000800 */
[----:B------:R-:W-:-:S04]  /*a320*/  IMAD.WIDE.U32 R4, R3, R14, R16 ;  /* 0x0000000e03047225 */ /* 0x000fc800078e0010 */
[----:B------:R-:W-:Y:S01]  /*a330*/  IMAD R3, R3, R15, R0 ;  /* 0x0000000f03037224 */ /* 0x000fe200078e0200 */
[----:B------:R-:W-:Y:S02]  /*a340*/  I2FP.F32.U32 R0, R24 ;  /* 0x0000001800007245 */ /* 0x000fe40000201000 */
[----:B------:R-:W3:Y:S01]  /*a350*/  LDC R26, c[0x0][0x658] ;  /* 0x00019600ff1a7b82 */ /* 0x000ee20000000800 */
[----:B------:R-:W-:Y:S01]  /*a360*/  IMAD.IADD R3, R5, 0x1, R3 ;  /* 0x0000000105037824 */ /* 0x000fe200078e0203 */
[----:B-1----:R-:W-:Y:S01]  /*a370*/  ISETP.NE.U32.AND P0, PT, R28, RZ, PT ;  /* 0x000000ff1c00720c */ /* 0x002fe20003f05070 */
[----:B------:R-:W-:Y:S01]  /*a380*/  FMUL R0, R0, UR4 ;  /* 0x0000000400007c20 */ /* 0x000fe20008400000 */
[----:B------:R-:W-:Y:S02]  /*a390*/  IMAD.MOV.U32 R5, RZ, RZ, -0x1 ;  /* 0xffffffffff057424 */ /* 0x000fe400078e00ff */
[----:B------:R-:W-:Y:S01]  /*a3a0*/  ISETP.NE.AND.EX P0, PT, R29, RZ, PT, P0 ;  /* 0x000000ff1d00720c */ /* 0x000fe20003f05300 */
[----:B------:R1:W4:Y:S01]  /*a3b0*/  F2I.U32.TRUNC.NTZ R13, R0 ;  /* 0x00000000000d7305 */ /* 0x000322000020f000 */
[----:B------:R-:W1:Y:S01]  /*a3c0*/  LDC R15, c[0x0][0x148] ;  /* 0x00005200ff0f7b82 */ /* 0x000e620000000800 */
[----:B0-----:R-:W-:-:S02]  /*a3d0*/  SHF.R.U64 R12, R4, R6, R3 ;  /* 0x00000006040c7219 */ /* 0x001fc40000001203 */
[----:B------:R-:W-:-:S05]  /*a3e0*/  SHF.R.U32.HI R3, RZ, R6, R3 ;  /* 0x00000006ff037219 */ /* 0x000fca0000011603 */
[----:B------:R-:W0:Y:S01]  /*a3f0*/  LDC R20, c[0x0][0x600] ;  /* 0x00018000ff147b82 */ /* 0x000e220000000800 */
[-CC-:B--2---:R-:W-:Y:S02]  /*a400*/  SHF.R.U64 R10, R12, R8.reuse, R3.reuse ;  /* 0x000000080c0a7219 */ /* 0x184fe40000001203 */
[----:B------:R-:W-:-:S05]  /*a410*/  SHF.R.U32.HI R3, RZ, R8, R3 ;  /* 0x00000008ff037219 */ /* 0x000fca0000011603 */
[----:B------:R-:W2:Y:S01]  /*a420*/  LDC R27, c[0x0][0x648] ;  /* 0x00019200ff1b7b82 */ /* 0x000ea20000000800 */
[-C--:B---3--:R-:W-:Y:S02]  /*a430*/  SHF.L.U32 R4, R5, R26.reuse, RZ ;  /* 0x0000001a05047219 */ /* 0x088fe400000006ff */
[--C-:B------:R-:W-:Y:S02]  /*a440*/  SHF.R.U64 R14, R10, R26, R3.reuse ;  /* 0x0000001a0a0e7219 */ /* 0x100fe40000001203 */
[----:B------:R-:W-:Y:S02]  /*a450*/  LOP3.LUT R25, RZ, R4, RZ, 0x33, !PT ;  /* 0x00000004ff197212 */ /* 0x000fe400078e33ff */
[-C--:B------:R-:W-:Y:S01]  /*a460*/  SHF.R.U32.HI R5, RZ, R26.reuse, R3 ;  /* 0x0000001aff057219 */ /* 0x080fe20000011603 */
[----:B------:R-:W3:Y:S01]  /*a470*/  LDC R30, c[0x0][0x638] ;  /* 0x00018e00ff1e7b82 */ /* 0x000ee20000000800 */
[----:B------:R-:W-:Y:S01]  /*a480*/  SHF.L.U32 R154, R7, R26, RZ ;  /* 0x0000001a079a7219 */ /* 0x000fe200000006ff */
[----:B------:R-:W-:-:S06]  /*a490*/  IMAD.MOV.U32 R4, RZ, RZ, R14 ;  /* 0x000000ffff047224 */ /* 0x000fcc00078e000e */
[----:B------:R-:W0:Y:S01]  /*a4a0*/  LDC R31, c[0x0][0x610] ;  /* 0x00018400ff1f7b82 */ /* 0x000e220000000800 */
[----:B----4-:R-:W-:Y:S05]  /*a4b0*/  @!P0 BRA `(.L_x_289) ;  /* 0x0000000000288947 */ /* 0x010fea0003800000 */
        /* <DEDUP_REMOVED lines=10> */
.L_x_289:
[----:B------:R-:W-:Y:S01]  /*a560*/  ISETP.NE.AND P0, PT, R2, 0x1, PT ;  /* 0x000000010200780c */ /* 0x000fe20003f05270 */
[----:B0-----:R-:W-:Y:S01]  /*a570*/  VIADD R7, R20, 0xffffffff ;  /* 0xffffffff14077836 */ /* 0x001fe20000000000 */
[----:B-12---:R-:W-:Y:S01]  /*a580*/  SHF.R.U64 R0, R4, R27, R5 ;  /* 0x0000001b04007219 */ /* 0x006fe20000001205 */
[----:B------:R-:W-:Y:S01]  /*a590*/  IMAD.MOV R13, RZ, RZ, -R13 ;  /* 0x000000ffff0d7224 */ /* 0x000fe200078e0a0d */
[----:B------:R-:W-:Y:S01]  /*a5a0*/  LOP3.LUT R5, R10, R25, RZ, 0xc0, !PT ;  /* 0x000000190a057212 */ /* 0x000fe200078ec0ff */
[----:B------:R-:W-:Y:S02]  /*a5b0*/  IMAD.MOV.U32 R4, RZ, RZ, 0x1 ;  /* 0x00000001ff047424 */ /* 0x000fe400078e00ff */
[----:B------:R-:W-:Y:S02]  /*a5c0*/  IMAD.MOV R3, RZ, RZ, -R0 ;  /* 0x000000ffff037224 */ /* 0x000fe400078e0a00 */
[----:B------:R-:W-:Y:S01]  /*a5d0*/  IMAD R154, R154, R0, R5 ;  /* 0x000000009a9a7224 */ /* 0x000fe200078e0205 */
[----:B------:R-:W-:Y:S01]  /*a5e0*/  LOP3.LUT R5, R12, R7, RZ, 0xc0, !PT ;  /* 0x000000070c057212 */ /* 0x000fe200078ec0ff */
[----:B---3--:R-:W-:-:S02]  /*a5f0*/  IMAD R0, R3, R30, R14 ;  /* 0x0000001e03007224 */ /* 0x008fc400078e020e */
[----:B------:R-:W-:Y:S02]  /*a600*/  @P0 IMAD R21, R15, R13, R24 ;  /* 0x0000000d0f150224 */ /* 0x000fe400078e0218 */
[----:B------:R-:W-:Y:S01]  /*a610*/  IMAD R3, R0, R20, R5 ;  /* 0x0000001400037224 */ /* 0x000fe200078e0205 */
[----:B------:R-:W-:Y:S01]  /*a620*/  PRMT R0, R4, 0x7610, R0 ;  /* 0x0000761004007816 */ /* 0x000fe20000000000 */
[----:B------:R-:W-:-:S05]  /*a630*/  IMAD R154, R154, R31, R21 ;  /* 0x0000001f9a9a7224 */ /* 0x000fca00078e0215 */
[----:B------:R-:W-:Y:S02]  /*a640*/  SEL R153, R3, R154, !P0 ;  /* 0x0000009a03997207 */ /* 0x000fe40004000000 */
[----:B------:R-:W-:-:S07]  /*a650*/  SEL R154, R154, R3, !P0 ;  /* 0x000000039a9a7207 */ /* 0x000fce0004000000 */
.L_x_287:
[----:B------:R-:W-:-:S13]  /*a660*/  LOP3.LUT P0, RZ, R0, 0xff, RZ, 0xc0, !PT ;  /* 0x000000ff00ff7812 */ /* 0x000fda000780c0ff */
[----:B------:R-:W-:Y:S05]  /*a670*/  @P0 BRA `(.L_x_290) ;  /* 0xffffff6800d00947 */ /* 0x000fea000383ffff */
[----:B------:R-:W-:Y:S05]  /*a680*/  EXIT ;  /* 0x000000000000794d */ /* 0x000fea0003800000 */
.L_x_7:
[----:B0-----:R-:W-:Y:S01]  /*a690*/  ULDC.64 UR4, c[0x0][0x650] ;  /* 0x0001940000047ab9 */ /* 0x001fe20000000a00 */
        /* <DEDUP_REMOVED lines=25> */
.L_x_292:
[----:B------:R-:W0:Y:S01]  /*a830*/  LDC.64 R28, c[0x0][0x640] ;  /* 0x00019000ff1c7b82 */ /* 0x000e220000000a00 */
[-CC-:B------:R-:W-:Y:S01]  /*a840*/  SHF.R.U64 R21, R12, R6.reuse, R13.reuse ;  /* 0x000000060c157219 */ /* 0x180fe2000000120d */
[----:B------:R-:W-:Y:S01]  /*a850*/  IMAD.MOV.U32 R30, RZ, RZ, 0x1 ;  /* 0x00000001ff1e7424 */ /* 0x000fe200078e00ff */
[----:B------:R-:W-:Y:S02]  /*a860*/  SHF.R.U32.HI R6, RZ, R6, R13 ;  /* 0x00000006ff067219 */ /* 0x000fe4000001160d */
        /* <DEDUP_REMOVED lines=8> */
[----:B------:R-:W-:Y:S01]  /*a8f0*/  IMAD.IADD R9, R9, 0x1, R11 ;  /* 0x0000000109097824 */ /* 0x000fe200078e020b */
[----:B0-----:R-:W-:-:S04]  /*a900*/  ISETP.NE.U32.AND P0, PT, R28, RZ, PT ;  /* 0x000000ff1c00720c */ /* 0x001fc80003f05070 */
[----:B------:R-:W-:Y:S02]  /*a910*/  ISETP.NE.AND.EX P0, PT, R29, RZ, PT, P0 ;  /* 0x000000ff1d00720c */ /* 0x000fe40003f05300 */
[----:B------:R-:W0:Y:S01]  /*a920*/  LDC R22, c[0x0][0x600] ;  /* 0x00018000ff167b82 */ /* 0x000e220000000800 */
[-CC-:B-1----:R-:W-:Y:S01]  /*a930*/  SHF.R.U64 R14, R8, R10.reuse, R9.reuse ;  /* 0x0000000a080e7219 */ /* 0x182fe20000001209 */
[----:B------:R-:W-:Y:S01]  /*a940*/  IMAD.MOV.U32 R8, RZ, RZ, -0x1 ;  /* 0xffffffffff087424 */ /* 0x000fe200078e00ff */
[----:B------:R-:W-:-:S05]  /*a950*/  SHF.R.U32.HI R9, RZ, R10, R9 ;  /* 0x0000000aff097219 */ /* 0x000fca0000011609 */
[----:B------:R-:W1:Y:S01]  /*a960*/  LDC R24, c[0x0][0x648] ;  /* 0x00019200ff187b82 */ /* 0x000e620000000800 */
[-CC-:B--2---:R-:W-:Y:S02]  /*a970*/  SHF.R.U64 R23, R14, R12.reuse, R9.reuse ;  /* 0x0000000c0e177219 */ /* 0x184fe40000001209 */
[----:B------:R-:W-:-:S05]  /*a980*/  SHF.R.U32.HI R6, RZ, R12, R9 ;  /* 0x0000000cff067219 */ /* 0x000fca0000011609 */
[----:B------:R-:W2:Y:S01]  /*a990*/  LDC R26, c[0x0][0x638] ;  /* 0x00018e00ff1a7b82 */ /* 0x000ea20000000800 */
[-C--:B---3--:R-:W-:Y:S02]  /*a9a0*/  SHF.L.U32 R8, R8, R27.reuse, RZ ;  /* 0x0000001b08087219 */ /* 0x088fe400000006ff */
[-CC-:B------:R-:W-:Y:S02]  /*a9b0*/  SHF.R.U64 R25, R23, R27.reuse, R6.reuse ;  /* 0x0000001b17197219 */ /* 0x180fe40000001206 */
[----:B------:R-:W-:Y:S02]  /*a9c0*/  LOP3.LUT R32, RZ, R8, RZ, 0x33, !PT ;  /* 0x00000008ff207212 */ /* 0x000fe400078e33ff */
[----:B------:R-:W-:Y:S01]  /*a9d0*/  SHF.R.U32.HI R9, RZ, R27, R6 ;  /* 0x0000001bff097219 */ /* 0x000fe20000011606 */
[----:B------:R-:W3:Y:S01]  /*a9e0*/  LDC R31, c[0x0][0x610] ;  /* 0x00018400ff1f7b82 */ /* 0x000ee20000000800 */
[----:B------:R-:W-:Y:S01]  /*a9f0*/  IMAD.MOV.U32 R8, RZ, RZ, R25 ;  /* 0x000000ffff087224 */ /* 0x000fe200078e0019 */
[----:B------:R-:W-:Y:S06]  /*aa00*/  @!P0 BRA `(.L_x_293) ;  /* 0x0000000000288947 */ /* 0x000fec0003800000 */
        /* <DEDUP_REMOVED lines=10> */
.L_x_293:
[----:B------:R-:W-:Y:S01]  /*aab0*/  ISETP.NE.AND P0, PT, R2, 0x1, PT ;  /* 0x000000010200780c */ /* 0x000fe20003f05270 */
[----:B------:R-:W-:Y:S01]  /*aac0*/  IMAD.MOV.U32 R13, RZ, RZ, R21 ;  /* 0x000000ffff0d7224 */ /* 0x000fe200078e0015 */
[----:B-1----:R-:W-:Y:S01]  /*aad0*/  SHF.R.U64 R6, R8, R24, R9 ;  /* 0x0000001808067219 */ /* 0x002fe20000001209 */
[----:B0-----:R-:W-:Y:S01]  /*aae0*/  VIADD R9, R22, 0xffffffff ;  /* 0xffffffff16097836 */ /* 0x001fe20000000000 */
[----:B------:R-:W-:Y:S02]  /*aaf0*/  SHF.L.U32 R30, R30, R27, RZ ;  /* 0x0000001b1e1e7219 */ /* 0x000fe400000006ff */
[----:B------:R-:W-:Y:S01]  /*ab00*/  LOP3.LUT R5, R23, R32, RZ, 0xc0, !PT ;  /* 0x0000002017057212 */ /* 0x000fe200078ec0ff */
[----:B------:R-:W-:-:S04]  /*ab10*/  IMAD.MOV R8, RZ, RZ, -R6 ;  /* 0x000000ffff087224 */ /* 0x000fc800078e0a06 */
[----:B------:R-:W-:Y:S01]  /*ab20*/  IMAD R6, R30, R6, R5 ;  /* 0x000000061e067224 */ /* 0x000fe200078e0205 */
[----:B------:R-:W-:Y:S01]  /*ab30*/  LOP3.LUT R5, R14, R9, RZ, 0xc0, !PT ;  /* 0x000000090e057212 */ /* 0x000fe200078ec0ff */
[----:B------:R-:W-:Y:S02]  /*ab40*/  @P0 IMAD R3, R7, R20, R4 ;  /* 0x0000001407030224 */ /* 0x000fe400078e0204 */
[----:B--2---:R-:W-:Y:S02]  /*ab50*/  IMAD R4, R8, R26, R25 ;  /* 0x0000001a08047224 */ /* 0x004fe400078e0219 */
[----:B---3--:R-:W-:Y:S02]  /*ab60*/  IMAD R3, R6, R31, R3 ;  /* 0x0000001f06037224 */ /* 0x008fe400078e0203 */
[----:B------:R-:W-:Y:S02]  /*ab70*/  IMAD R4, R4, R22, R5 ;  /* 0x0000001604047224 */ /* 0x000fe400078e0205 */
[----:B------:R-:W-:-:S03]  /*ab80*/  IMAD.MOV.U32 R8, RZ, RZ, 0x1 ;  /* 0x00000001ff087424 */ /* 0x000fc600078e00ff */
[----:B------:R-:W-:Y:S02]  /*ab90*/  SEL R6, R4, R3, !P0 ;  /* 0x0000000304067207 */ /* 0x000fe40004000000 */
[----:B------:R-:W-:-:S07]  /*aba0*/  SEL R12, R3, R4, !P0 ;  /* 0x00000004030c7207 */ /* 0x000fce0004000000 */
.L_x_291:
[----:B------:R-:W-:-:S08]  /*abb0*/  NOP ;  /* 0x0000000000007918 */ /* 0x000fd00000000000 */
[----:B------:R-:W0:-:S00]  /*abc0*/  USETMAXREG.DEALLOC.CTAPOOL 0x28 ;  /* 0x00000028000079c8 */ /* 0x000e0000080e0500 */
[----:B0-----:R-:W-:-:S13]  /*abd0*/  ISETP.NE.AND P0, PT, R0, RZ, PT ;  /* 0x000000ff0000720c */ /* 0x001fda0003f05270 */
[----:B------:R-:W-:Y:S05]  /*abe0*/  @P0 EXIT ;  /* 0x000000000000094d */ /* 0x000fea0003800000 */
[----:B------:R-:W-:Y:S01]  /*abf0*/  LOP3.LUT P0, RZ, R8, 0xff, RZ, 0xc0, !PT ;  /* 0x000000ff08ff7812 */ /* 0x000fe2000780c0ff */
[----:B------:R-:W-:Y:S02]  /*ac00*/  IMAD.MOV.U32 R10, RZ, RZ, 0x1 ;  /* 0x00000001ff0a7424 */ /* 0x000fe400078e00ff */
[----:B------:R-:W-:-:S10]  /*ac10*/  IMAD.MOV.U32 R9, RZ, RZ, RZ ;  /* 0x000000ffff097224 */ /* 0x000fd400078e00ff */
[----:B------:R-:W-:Y:S05]  /*ac20*/  @!P0 BRA `(.L_x_294) ;  /* 0x0000000c00b48947 */ /* 0x000fea0003800000 */
[----:B------:R-:W0:Y:S01]  /*ac30*/  LDC R0, c[0x0][0x28c] ;  /* 0x0000a300ff007b82 */ /* 0x000e220000000800 */
[----:B------:R-:W-:Y:S01]  /*ac40*/  ULDC UR5, c[0x0][0x658] ;  /* 0x0001960000057ab9 */ /* 0x000fe20000000800 */
[----:B------:R-:W-:Y:S01]  /*ac50*/  UMOV UR11, 0xffffffff ;  /* 0xffffffff000b7882 */ /* 0x000fe20000000000 */
[----:B------:R-:W-:Y:S01]  /*ac60*/  UMOV UR14, 0x1 ;  /* 0x00000001000e7882 */ /* 0x000fe20000000000 */
[----:B------:R-:W-:Y:S01]  /*ac70*/  USHF.L.U32 UR11, UR11, UR5, URZ ;  /* 0x000000050b0b7299 */ /* 0x000fe2000800063f */
[----:B------:R-:W-:Y:S01]  /*ac80*/  BSSY B0, `(.L_x_294) ;  /* 0x00000e7000007945 */ /* 0x000fe20003800000 */
[----:B------:R-:W-:Y:S01]  /*ac90*/  ULDC UR9, c[0x0][0xc] ;  /* 0x0000030000097ab9 */ /* 0x000fe20000000800 */
[----:B------:R-:W-:Y:S01]  /*aca0*/  ULDC UR12, c[0x0][0x10] ;  /* 0x00000400000c7ab9 */ /* 0x000fe20000000800 */
[----:B------:R-:W1:Y:S01]  /*acb0*/  S2UR UR8, SR_CgaCtaId ;  /* 0x00000000000879c3 */ /* 0x000e620000008800 */
[----:B------:R-:W-:Y:S01]  /*acc0*/  ULOP3.LUT UR13, URZ, UR11, URZ, 0x33, !UPT ;  /* 0x0000000b3f0d7292 */ /* 0x000fe2000f8e333f */
[----:B------:R-:W-:Y:S01]  /*acd0*/  LOP3.LUT R11, R19, 0x2, RZ, 0xfc, !PT ;  /* 0x00000002130b7812 */ /* 0x000fe200078efcff */
[----:B------:R-:W-:Y:S01]  /*ace0*/  IMAD.MOV.U32 R10, RZ, RZ, 0x1 ;  /* 0x00000001ff0a7424 */ /* 0x000fe200078e00ff */
[----:B------:R-:W-:Y:S01]  /*acf0*/  ULDC UR4, c[0x0][0x600] ;  /* 0x0001800000047ab9 */ /* 0x000fe20000000800 */
[----:B------:R-:W-:Y:S01]  /*ad00*/  IMAD.MOV.U32 R9, RZ, RZ, RZ ;  /* 0x000000ffff097224 */ /* 0x000fe200078e00ff */
[----:B------:R-:W-:Y:S01]  /*ad10*/  UMOV UR30, 0x5 ;  /* 0x00000005001e7882 */ /* 0x000fe20000000000 */
[----:B------:R-:W-:-:S02]  /*ad20*/  UIADD3 UR4, UR4, -0x1, URZ ;  /* 0xffffffff04047890 */ /* 0x000fc4000fffe03f */
[----:B------:R-:W-:Y:S01]  /*ad30*/  USHF.L.U32 UR5, UR14, UR5, URZ ;  /* 0x000000050e057299 */ /* 0x000fe2000800063f */
[----:B------:R-:W-:Y:S01]  /*ad40*/  ULDC.64 UR40, c[0x0][0x198] ;  /* 0x0000660000287ab9 */ /* 0x000fe20000000a00 */
[----:B0-----:R-:W-:-:S05]  /*ad50*/  VIADD R0, R0, 0x7f ;  /* 0x0000007f00007836 */ /* 0x001fca0000000000 */
[----:B------:R-:W-:Y:S01]  /*ad60*/  SHF.R.S32.HI R3, RZ, 0x1f, R0 ;  /* 0x0000001fff037819 */ /* 0x000fe20000011400 */
[----:B-1----:R-:W-:-:S03]  /*ad70*/  ULOP3.LUT UR10, UR8, 0x1, URZ, 0xc0, !UPT ;  /* 0x00000001080a7892 */ /* 0x002fc6000f8ec03f */
[----:B------:R-:W-:Y:S01]  /*ad80*/  LEA.HI R3, R3, R0, RZ, 0x7 ;  /* 0x0000000003037211 */ /* 0x000fe200078f38ff */
[----:B------:R-:W-:Y:S01]  /*ad90*/  USHF.R.U32.HI UR37, URZ, 0x1, UR8 ;  /* 0x000000013f257899 */ /* 0x000fe20008011608 */
[----:B------:R-:W-:Y:S01]  /*ada0*/  IMAD.MOV.U32 R0, RZ, RZ, 0x1 ;  /* 0x00000001ff007424 */ /* 0x000fe200078e00ff */
[----:B------:R-:W-:Y:S01]  /*adb0*/  USHF.L.U32 UR6, UR8, 0x7, URZ ;  /* 0x0000000708067899 */ /* 0x000fe2000800063f */
[--C-:B------:R-:W-:Y:S01]  /*adc0*/  SHF.R.S32.HI R8, RZ, 0x7, R3.reuse ;  /* 0x00000007ff087819 */ /* 0x100fe20000011403 */
[----:B------:R-:W-:Y:S02]  /*add0*/  USHF.L.U32 UR7, UR8, 0xd, URZ ;  /* 0x0000000d08077899 */ /* 0x000fe4000800063f */
[----:B------:R-:W-:Y:S01]  /*ade0*/  ULOP3.LUT UR8, UR8, 0xfffffffe, URZ, 0xc0, !UPT ;  /* 0xfffffffe08087892 */ /* 0x000fe2000f8ec03f */
[----:B------:R-:W-:Y:S01]  /*adf0*/  PRMT R3, R0, 0x7610, R3 ;  /* 0x0000761000037816 */ /* 0x000fe20000000003 */
[----:B------:R-:W-:Y:S01]  /*ae00*/  UISETP.GT.U32.AND UP0, UPT, UR10, 0xffff, UPT ;  /* 0x0000ffff0a00788c */ /* 0x000fe2000bf04070 */
[----:B------:R-:W-:Y:S01]  /*ae10*/  VIADD R0, R8, 0x1 ;  /* 0x0000000108007836 */ /* 0x000fe20000000000 */
[----:B------:R-:W-:-:S02]  /*ae20*/  USHF.L.U32 UR21, UR14, UR8, URZ ;  /* 0x000000080e157299 */ /* 0x000fc4000800063f */
[----:B------:R-:W-:Y:S02]  /*ae30*/  ULOP3.LUT UR11, UR8, 0x1, URZ, 0xfc, !UPT ;  /* 0x00000001080b7892 */ /* 0x000fe4000f8efc3f */
[----:B------:R-:W-:Y:S02]  /*ae40*/  UIMAD.WIDE.U32 UR8, UR9, UR12, URZ ;  /* 0x0000000c090872a5 */ /* 0x000fe4000f8e003f */
[----:B------:R-:W-:Y:S01]  /*ae50*/  USEL UR10, UR10, 0xffff, !UP0 ;  /* 0x0000ffff0a0a7887 */ /* 0x000fe2000c000000 */
[----:B------:R-:W-:Y:S01]  /*ae60*/  ULDC UR12, c[0x0][0x14] ;  /* 0x00000500000c7ab9 */ /* 0x000fe20000000800 */
[----:B------:R-:W-:Y:S02]  /*ae70*/  USHF.L.U32 UR11, UR14, UR11, URZ ;  /* 0x0000000b0e0b7299 */ /* 0x000fe4000800063f */
[----:B------:R-:W-:Y:S02]  /*ae80*/  UIMAD.WIDE.U32 UR38, UR8, UR12, URZ ;  /* 0x0000000c082672a5 */ /* 0x000fe4000f8e003f */
[----:B------:R-:W-:-:S02]  /*ae90*/  UIMAD UR29, UR9, UR12, URZ ;  /* 0x0000000c091d72a4 */ /* 0x000fc4000f8e023f */
[----:B------:R-:W-:Y:S02]  /*aea0*/  ULOP3.LUT UR10, UR10, 0xffff, URZ, 0xc0, !UPT ;  /* 0x0000ffff0a0a7892 */ /* 0x000fe4000f8ec03f */
[----:B------:R-:W-:Y:S02]  /*aeb0*/  ULOP3.LUT UR6, UR6, 0x80, URZ, 0xc0, !UPT ;  /* 0x0000008006067892 */ /* 0x000fe4000f8ec03f */
[----:B------:R-:W-:Y:S02]  /*aec0*/  ULOP3.LUT UR7, UR7, 0x2000, URZ, 0xc0, !UPT ;  /* 0x0000200007077892 */ /* 0x000fe4000f8ec03f */
[----:B------:R-:W-:Y:S02]  /*aed0*/  ULOP3.LUT UR21, UR21, UR11, URZ, 0xfc, !UPT ;  /* 0x0000000b15157292 */ /* 0x000fe4000f8efc3f */
[----:B------:R-:W-:Y:S02]  /*aee0*/  UIADD3 UR29, UR39, UR29, URZ ;  /* 0x0000001d271d7290 */ /* 0x000fe4000fffe03f */
[----:B------:R-:W-:-:S12]  /*aef0*/  USHF.L.U32 UR30, UR30, UR10, URZ ;  /* 0x0000000a1e1e7299 */ /* 0x000fd8000800063f */
.L_x_305:
[----:B------:R-:W-:-:S03]  /*af00*/  UMOV UR8, 0xffffffff ;  /* 0xffffffff00087882 */ /* 0x000fc60000000000 */
[----:B------:R-:W-:Y:S05]  /*af10*/  BRA.DIV UR8, `(.L_x_295) ;  /* 0x0000000e08987947 */ /* 0x000fea000b800000 */
[----:B------:R-:W-:-:S13]  /*af20*/  ELECT P6, URZ, PT ;  /* 0x00000000003f782f */ /* 0x000fda00038c0000 */
.L_x_314:
[----:B------:R-:W0:Y:S01]  /*af30*/  LDC R4, c[0x0][0x28c] ;  /* 0x0000a300ff047b82 */ /* 0x000e220000000800 */
[----:B------:R-:W-:Y:S01]  /*af40*/  BSSY B1, `(.L_x_296) ;  /* 0x0000048000017945 */ /* 0x000fe20003800000 */
[----:B0-----:R-:W-:-:S13]  /*af50*/  ISETP.LT.OR P6, PT, R4, 0x1, !P6 ;  /* 0x000000010400780c */ /* 0x001fda00077c1670 */
[----:B------:R-:W-:Y:S05]  /*af60*/  @P6 BRA `(.L_x_297) ;  /* 0x0000000400146947 */ /* 0x000fea0003800000 */
[----:B------:R-:W-:Y:S01]  /*af70*/  LEA R12, R12, UR37, 0x1 ;  /* 0x000000250c0c7c11 */ /* 0x000fe2000f8e08ff */
[----:B------:R-:W-:Y:S01]  /*af80*/  IMAD.MOV.U32 R22, RZ, RZ, RZ ;  /* 0x000000ffff167224 */ /* 0x000fe200078e00ff */
[----:B------:R-:W-:Y:S01]  /*af90*/  LEA R15, R6, UR6, 0x8 ;  /* 0x00000006060f7c11 */ /* 0x000fe2000f8e40ff */
[----:B------:R-:W-:Y:S02]  /*afa0*/  IMAD.MOV.U32 R4, RZ, RZ, R0 ;  /* 0x000000ffff047224 */ /* 0x000fe400078e0000 */
[----:B------:R-:W-:Y:S02]  /*afb0*/  IMAD.MOV.U32 R5, RZ, RZ, R10 ;  /* 0x000000ffff057224 */ /* 0x000fe400078e000a */
[----:B------:R-:W-:Y:S02]  /*afc0*/  IMAD.MOV.U32 R6, RZ, RZ, R9 ;  /* 0x000000ffff067224 */ /* 0x000fe400078e0009 */
[----:B------:R-:W-:-:S07]  /*afd0*/  IMAD.SHL.U32 R14, R12, 0x40, RZ ;  /* 0x000000400c0e7824 */ /* 0x000fce00078e00ff */
.L_x_300:
[----:B------:R-:W0:Y:S01]  /*afe0*/  S2R R12, SR_CgaCtaId ;  /* 0x00000000000c7919 */ /* 0x000e220000008800 */
[----:B------:R-:W-:Y:S02]  /*aff0*/  MOV R7, 0x400 ;  /* 0x0000040000077802 */ /* 0x000fe40000000f00 */
[----:B------:R-:W-:Y:S02]  /*b000*/  LOP3.LUT P1, RZ, R18, 0x7f, RZ, 0xc0, !PT ;  /* 0x0000007f12ff7812 */ /* 0x000fe4000782c0ff */
[----:B0-----:R-:W-:Y:S02]  /*b010*/  LEA R21, R12, R7, 0x18 ;  /* 0x000000070c157211 */ /* 0x001fe400078ec0ff */
[----:B------:R-:W-:-:S09]  /*b020*/  SHF.L.U32 R7, R5, 0x1f, RZ ;  /* 0x0000001f05077819 */ /* 0x000fd200000006ff */
[----:B------:R-:W0:Y:S01]  /*b030*/  @!P1 LDC R12, c[0x0][0x500] ;  /* 0x00014000ff0c9b82 */ /* 0x000e220000000800 */
[----:B------:R-:W-:-:S04]  /*b040*/  IMAD R20, R6, 0x8, R21 ;  /* 0x0000000806147824 */ /* 0x000fc800078e0215 */
[----:B------:R-:W1:Y:S02]  /*b050*/  SYNCS.PHASECHK.TRANS64.TRYWAIT P0, [R20+URZ+0x10], R7 ;  /* 0x00001007140075a7 */ /* 0x000e64000800017f */
[----:B-1----:R-:W-:Y:S05]  /*b060*/  @!P0 BRA `(.L_x_298) ;  /* 0x0000000c00648947 */ /* 0x002fea0003800000 */
.L_x_315:
[----:B-1----:R-:W-:Y:S01]  /*b070*/  PRMT R7, R11, 0x9910, RZ ;  /* 0x000099100b077816 */ /* 0x002fe200000000ff */
[----:B0-----:R0:W-:Y:S03]  /*b080*/  @!P1 SYNCS.ARRIVE.TRANS64 RZ, [R20+URZ], R12 ;  /* 0x0000000c14ff99a7 */ /* 0x0011e6000800003f */
[----:B------:R-:W-:-:S13]  /*b090*/  ISETP.NE.AND P0, PT, R7, 0x2, PT ;  /* 0x000000020700780c */ /* 0x000fda0003f05270 */
[----:B0-----:R-:W-:Y:S05]  /*b0a0*/  @P0 BRA `(.L_x_299) ;  /* 0x0000000000040947 */ /* 0x001fea0003800000 */
[----:B------:R-:W-:Y:S01]  /*b0b0*/  BPT.TRAP 0x1 ;  /* 0x000000040000795c */ /* 0x000fe20000300000 */
.L_x_299:
[----:B------:R-:W-:Y:S01]  /*b0c0*/  LEA R7, R6, UR37, 0x2 ;  /* 0x0000002506077c11 */ /* 0x000fe2000f8e10ff */
[----:B------:R-:W-:Y:S01]  /*b0d0*/  VIADD R4, R4, 0xffffffff ;  /* 0xffffffff04047836 */ /* 0x000fe20000000000 */
[----:B------:R-:W-:Y:S01]  /*b0e0*/  LEA R12, R6, UR7, 0xf ;  /* 0x00000007060c7c11 */ /* 0x000fe2000f8e78ff */
[----:B------:R-:W-:Y:S01]  /*b0f0*/  UIADD3 UR14, UP0, UR40, 0xf0, URZ ;  /* 0x000000f0280e7890 */ /* 0x000fe2000ff1e03f */
[----:B------:R-:W-:Y:S01]  /*b100*/  R2UR UR34, R22 ;  /* 0x00000000162272ca */ /* 0x000fe200000e0000 */
[----:B------:R-:W-:Y:S01]  /*b110*/  IMAD.SHL.U32 R7, R7, 0x1000, RZ ;  /* 0x0000100007077824 */ /* 0x000fe200078e00ff */
[----:B------:R-:W-:Y:S01]  /*b120*/  R2UR UR33, R20 ;  /* 0x00000000142172ca */ /* 0x000fe200000e0000 */
[--C-:B------:R-:W-:Y:S01]  /*b130*/  IMAD R12, R12, 0x2, R21.reuse ;  /* 0x000000020c0c7824 */ /* 0x100fe200078e0215 */
[----:B------:R-:W-:Y:S01]  /*b140*/  R2UR UR36, R13 ;  /* 0x000000000d2472ca */ /* 0x000fe200000e0000 */
[----:B------:R-:W-:Y:S01]  /*b150*/  IMAD R7, R7, 0x2, R21 ;  /* 0x0000000207077824 */ /* 0x000fe200078e0215 */
[----:B------:R-:W-:Y:S01]  /*b160*/  R2UR UR35, R14 ;  /* 0x000000000e2372ca */ /* 0x000fe200000e0000 */
[----:B------:R-:W-:Y:S01]  /*b170*/  UIADD3 UR42, UP1, UR40, 0x1f0, URZ ;  /* 0x000001f0282a7890 */ /* 0x000fe2000ff3e03f */
[----:B------:R-:W-:Y:S01]  /*b180*/  R2UR UR8, R12 ;  /* 0x000000000c0872ca */ /* 0x000fe200000e0000 */
[----:B------:R-:W-:Y:S01]  /*b190*/  UIADD3.X UR15, URZ, UR41, URZ, UP0, !UPT ;  /* 0x000000293f0f7290 */ /* 0x000fe200087fe43f */
[----:B------:R-:W-:Y:S01]  /*b1a0*/  R2UR UR24, R7 ;  /* 0x00000000071872ca */ /* 0x000fe200000e0000 */
[----:B------:R-:W-:Y:S01]  /*b1b0*/  UPRMT UR31, URZ, 0x5410, UR30 ;  /* 0x000054103f1f7896 */ /* 0x000fe2000800001e */
[----:B------:R-:W-:Y:S01]  /*b1c0*/  R2UR UR19, R15 ;  /* 0x000000000f1372ca */ /* 0x000fe200000e0000 */
[----:B------:R-:W-:Y:S01]  /*b1d0*/  UIADD3 UR26, UR34, 0x40, URZ ;  /* 0x00000040221a7890 */ /* 0x000fe2000fffe03f */
[----:B------:R-:W-:Y:S01]  /*b1e0*/  ISETP.GT.AND P1, PT, R4, 0x1, PT ;  /* 0x000000010400780c */ /* 0x000fe20003f24270 */
[----:B------:R-:W-:Y:S01]  /*b1f0*/  UIADD3.X UR43, URZ, UR41, URZ, UP1, !UPT ;  /* 0x000000293f2b7290 */ /* 0x000fe20008ffe43f */
[----:B------:R-:W-:Y:S01]  /*b200*/  VIADD R6, R6, 0x1 ;  /* 0x0000000106067836 */ /* 0x000fe20000000000 */
[----:B------:R-:W-:Y:S01]  /*b210*/  UPRMT UR44, URZ, 0x5410, UR21 ;  /* 0x000054103f2c7896 */ /* 0x000fe20008000015 */
[----:B------:R-:W-:Y:S01]  /*b220*/  VIADD R22, R22, 0x80 ;  /* 0x0000008016167836 */ /* 0x000fe20000000000 */
[----:B------:R-:W-:Y:S01]  /*b230*/  UMOV UR22, 0x0 ;  /* 0x0000000000167882 */ /* 0x000fe20000000000 */
[----:B------:R-:W-:Y:S01]  /*b240*/  UMOV UR23, 0x10000000 ;  /* 0x1000000000177882 */ /* 0x000fe20000000000 */
[----:B------:R-:W-:Y:S01]  /*b250*/  UIADD3 UR16, UR8, 0x10100, URZ ;  /* 0x0001010008107890 */ /* 0x000fe2000fffe03f */
[----:B------:R-:W-:Y:S01]  /*b260*/  ISETP.NE.AND P0, PT, R6, 0x2, PT ;  /* 0x000000020600780c */ /* 0x000fe20003f05270 */
[----:B------:R-:W-:-:S02]  /*b270*/  UIADD3 UR32, UR24, 0x100, URZ ;  /* 0x0000010018207890 */ /* 0x000fc4000fffe03f */
[----:B------:R-:W-:Y:S01]  /*b280*/  UIADD3 UR24, UR24, 0x4100, URZ ;  /* 0x0000410018187890 */ /* 0x000fe2000fffe03f */
[----:B------:R-:W-:Y:S01]  /*b290*/  SEL R12, RZ, 0x1, P0 ;  /* 0x00000001ff0c7807 */ /* 0x000fe20000000000 */
[----:B------:R-:W-:Y:S01]  /*b2a0*/  UIADD3 UR8, UR8, 0x18100, URZ ;  /* 0x0001810008087890 */ /* 0x000fe2000fffe03f */
[----:B------:R-:W-:Y:S01]  /*b2b0*/  SEL R6, R6, RZ, P0 ;  /* 0x000000ff06067207 */ /* 0x000fe20000000000 */
[----:B------:R-:W-:Y:S01]  /*b2c0*/  UMOV UR25, UR33 ;  /* 0x0000002100197c82 */ /* 0x000fe20008000000 */
[----:B------:R-:W-:Y:S01]  /*b2d0*/  UMOV UR28, UR36 ;  /* 0x00000024001c7c82 */ /* 0x000fe20008000000 */
[----:B------:R-:W-:Y:S01]  /*b2e0*/  UMOV UR27, UR35 ;  /* 0x00000023001b7c82 */ /* 0x000fe20008000000 */
[----:B------:R-:W-:Y:S01]  /*b2f0*/  UMOV UR17, UR33 ;  /* 0x0000002100117c82 */ /* 0x000fe20008000000 */
[----:B------:R-:W-:Y:S01]  /*b300*/  UMOV UR18, UR34 ;  /* 0x0000002200127c82 */ /* 0x000fe20008000000 */
[----:B------:R-:W-:Y:S01]  /*b310*/  UMOV UR20, UR36 ;  /* 0x0000002400147c82 */ /* 0x000fe20008000000 */
[----:B------:R0:W-:Y:S01]  /*b320*/  UTMALDG.3D.MULTICAST [UR32], [UR14], UR31, desc[UR22] ;  /* 0x000016200e0073b4 */ /* 0x0001e2000801181f */
[----:B------:R-:W-:Y:S01]  /*b330*/  UMOV UR9, UR33 ;  /* 0x0000002100097c82 */ /* 0x000fe20008000000 */
[----:B------:R-:W-:Y:S01]  /*b340*/  UMOV UR11, UR19 ;  /* 0x00000013000b7c82 */ /* 0x000fe20008000000 */
[----:B------:R-:W-:Y:S01]  /*b350*/  UMOV UR12, UR36 ;  /* 0x00000024000c7c82 */ /* 0x000fe20008000000 */
[----:B------:R-:W-:Y:S01]  /*b360*/  UMOV UR10, UR26 ;  /* 0x0000001a000a7c82 */ /* 0x000fe20008000000 */
[----:B------:R-:W-:Y:S01]  /*b370*/  LOP3.LUT R5, R5, R12, RZ, 0x3c, !PT ;  /* 0x0000000c05057212 */ /* 0x000fe200078e3cff */
[----:B------:R0:W-:Y:S01]  /*b380*/  UTMALDG.3D.MULTICAST [UR24], [UR14], UR31, desc[UR22] ;  /* 0x000016180e0073b4 */ /* 0x0001e2000801181f */
[----:B------:R0:W-:Y:S01]  /*b390*/  UTMALDG.3D.MULTICAST [UR16], [UR42], UR44, desc[UR22] ;  /* 0x000016102a0073b4 */ /* 0x0001e2000801182c */
[----:B------:R0:W-:Y:S02]  /*b3a0*/  UTMALDG.3D.MULTICAST [UR8], [UR42], UR44, desc[UR22] ;  /* 0x000016082a0073b4 */ /* 0x0001e4000801182c */
[----:B0-----:R-:W-:Y:S05]  /*b3b0*/  @P1 BRA `(.L_x_300) ;  /* 0xfffffffc00081947 */ /* 0x001fea000383ffff */
.L_x_297:
[----:B------:R-:W-:Y:S05]  /*b3c0*/  BSYNC B1 ;  /* 0x0000000000017941 */ /* 0x000fea0003800000 */
.L_x_296:
[----:B------:R-:W-:Y:S01]  /*b3d0*/  LOP3.LUT P1, RZ, R3, 0xff, RZ, 0xc0, !PT ;  /* 0x000000ff03ff7812 */ /* 0x000fe2000782c0ff */
[----:B------:R-:W-:Y:S01]  /*b3e0*/  IMAD.IADD R9, R8, 0x1, R9 ;  /* 0x0000000108097824 */ /* 0x000fe200078e0209 */
[----:B------:R-:W-:Y:S01]  /*b3f0*/  IADD3 R16, P2, R16, UR38, RZ ;  /* 0x0000002610107c10 */ /* 0x000fe2000ff5e0ff */
[----:B------:R-:W-:Y:S01]  /*b400*/  ULDC.64 UR8, c[0x0][0x650] ;  /* 0x0001940000087ab9 */ /* 0x000fe20000000a00 */
[----:B------:R-:W-:Y:S01]  /*b410*/  BSSY B1, `(.L_x_301) ;  /* 0x000006b000017945 */ /* 0x000fe20003800000 */
[----:B------:R-:W-:Y:S01]  /*b420*/  IMAD.MOV.U32 R12, RZ, RZ, -0x1 ;  /* 0xffffffffff0c7424 */ /* 0x000fe200078e00ff */
[----:B------:R-:W-:Y:S01]  /*b430*/  SHF.R.U32.HI R3, RZ, 0x1, R9 ;  /* 0x00000001ff037819 */ /* 0x000fe20000011609 */
[----:B------:R-:W-:Y:S01]  /*b440*/  IMAD.MOV.U32 R6, RZ, RZ, -0x1 ;  /* 0xffffffffff067424 */ /* 0x000fe200078e00ff */
[----:B------:R-:W-:Y:S01]  /*b450*/  ISETP.GT.U32.AND P0, PT, R9, 0x1, PT ;  /* 0x000000010900780c */ /* 0x000fe20003f04070 */
[----:B------:R-:W-:Y:S01]  /*b460*/  IMAD.MOV.U32 R13, RZ, RZ, -0x1 ;  /* 0xffffffffff0d7424 */ /* 0x000fe200078e00ff */
[----:B------:R-:W-:-:S02]  /*b470*/  LOP3.LUT R3, R3, 0x1, RZ, 0xc0, !PT ;  /* 0x0000000103037812 */ /* 0x000fc400078ec0ff */
[----:B------:R-:W-:Y:S01]  /*b480*/  ISETP.LT.U32.AND P0, PT, R8, 0x2, P0 ;  /* 0x000000020800780c */ /* 0x000fe20000701070 */
[----:B------:R-:W0:Y:S01]  /*b490*/  @P1 S2R R5, SR_CgaCtaId ;  /* 0x0000000000051919 */ /* 0x000e220000008800 */
[----:B------:R-:W-:Y:S02]  /*b4a0*/  @P1 MOV R4, 0x400 ;  /* 0x0000040000041802 */ /* 0x000fe40000000f00 */
[----:B------:R-:W-:Y:S02]  /*b4b0*/  IADD3.X R17, R17, UR29, RZ, P2, !PT ;  /* 0x0000001d11117c10 */ /* 0x000fe400097fe4ff */
[----:B------:R-:W-:Y:S02]  /*b4c0*/  ISETP.GE.U32.AND P2, PT, R16, UR8, PT ;  /* 0x0000000810007c0c */ /* 0x000fe4000bf46070 */
[----:B------:R-:W-:Y:S02]  /*b4d0*/  LOP3.LUT R9, R9, 0x1, RZ, 0xc0, !PT ;  /* 0x0000000109097812 */ /* 0x000fe400078ec0ff */
[----:B0-----:R-:W-:-:S04]  /*b4e0*/  @P1 LEA R4, R5, R4, 0x18 ;  /* 0x0000000405041211 */ /* 0x001fc800078ec0ff */
[----:B------:R0:W-:Y:S01]  /*b4f0*/  @P1 SYNCS.ARRIVE.TRANS64.A1T0 RZ, [R4+URZ+0x38], RZ ;  /* 0x000038ff04ff19a7 */ /* 0x0001e2000810003f */
[----:B------:R-:W-:Y:S02]  /*b500*/  ISETP.NE.U32.AND P1, PT, R3, 0x1, PT ;  /* 0x000000010300780c */ /* 0x000fe40003f25070 */
[----:B------:R-:W-:Y:S02]  /*b510*/  SEL R3, RZ, 0x1, !P0 ;  /* 0x00000001ff037807 */ /* 0x000fe40004000000 */
[----:B------:R-:W-:Y:S02]  /*b520*/  ISETP.GE.U32.AND.EX P0, PT, R17, UR9, PT, P2 ;  /* 0x0000000911007c0c */ /* 0x000fe4000bf06120 */
[----:B------:R-:W-:-:S04]  /*b530*/  ISETP.GT.U32.AND P1, PT, R8, 0x1, !P1 ;  /* 0x000000010800780c */ /* 0x000fc80004f24070 */
[----:B0-----:R-:W-:-:S04]  /*b540*/  SEL R4, RZ, 0x1, !P1 ;  /* 0x00000001ff047807 */ /* 0x001fc80004800000 */
[--C-:B------:R-:W-:Y:S02]  /*b550*/  LOP3.LUT R10, R4, R10, R3.reuse, 0x96, !PT ;  /* 0x0000000a040a7212 */ /* 0x100fe400078e9603 */
[----:B------:R-:W-:Y:S02]  /*b560*/  PRMT R4, RZ, 0x7610, R4 ;  /* 0x00007610ff047816 */ /* 0x000fe40000000004 */
[----:B------:R-:W-:Y:S01]  /*b570*/  PRMT R3, RZ, 0x7610, R3 ;  /* 0x00007610ff037816 */ /* 0x000fe20000000003 */
[----:B------:R-:W-:Y:S06]  /*b580*/  @P0 BRA `(.L_x_302) ;  /* 0x00000004004c0947 */ /* 0x000fec0003800000 */
[----:B------:R-:W0:Y:S01]  /*b590*/  S2R R14, SR_CTAID.X ;  /* 0x00000000000e7919 */ /* 0x000e220000002500 */
[----:B------:R-:W-:Y:S01]  /*b5a0*/  ULDC.64 UR8, c[0x0][0x628] ;  /* 0x00018a0000087ab9 */ /* 0x000fe20000000a00 */
[----:B------:R-:W1:Y:S01]  /*b5b0*/  LDC R15, c[0x0][0x144] ;  /* 0x00005100ff0f7b82 */ /* 0x000e620000000800 */
[----:B------:R-:W-:Y:S01]  /*b5c0*/  ISETP.NE.U32.AND P0, PT, RZ, UR8, PT ;  /* 0x00000008ff007c0c */ /* 0x000fe2000bf05070 */
[----:B------:R-:W2:Y:S01]  /*b5d0*/  S2R R12, SR_CTAID.Y ;  /* 0x00000000000c7919 */ /* 0x000ea20000002600 */
[----:B------:R-:W-:Y:S01]  /*b5e0*/  ULDC UR10, c[0x0][0x150] ;  /* 0x00005400000a7ab9 */ /* 0x000fe20000000800 */
[----:B------:R-:W-:Y:S01]  /*b5f0*/  ULDC UR11, c[0x0][0x630] ;  /* 0x00018c00000b7ab9 */ /* 0x000fe20000000800 */
[----:B------:R-:W-:Y:S01]  /*b600*/  ISETP.NE.AND.EX P0, PT, RZ, UR9, PT, P0 ;  /* 0x00000009ff007c0c */ /* 0x000fe2000bf05300 */
[----:B------:R-:W-:Y:S01]  /*b610*/  IMAD.MOV.U32 R4, RZ, RZ, R16 ;  /* 0x000000ffff047224 */ /* 0x000fe200078e0010 */
[----:B0-----:R-:W-:-:S05]  /*b620*/  I2FP.F32.U32 R5, R14 ;  /* 0x0000000e00057245 */ /* 0x001fca0000201000 */
[----:B------:R-:W-:Y:S01]  /*b630*/  FMUL R20, R5, UR10 ;  /* 0x0000000a05147c20 */ /* 0x000fe20008400000 */
[----:B------:R-:W-:-:S05]  /*b640*/  IMAD.MOV.U32 R5, RZ, RZ, R17 ;  /* 0x000000ffff057224 */ /* 0x000fca00078e0011 */
[----:B--2---:R-:W-:Y:S05]  /*b650*/  @!P0 BRA `(.L_x_303) ;  /* 0x0000000000288947 */ /* 0x004fea0003800000 */
[----:B------:R-:W-:Y:S02]  /*b660*/  ULDC UR10, c[0x0][0x634] ;  /* 0x00018d00000a7ab9 */ /* 0x000fe40000000800 */
[----:B------:R-:W-:-:S05]  /*b670*/  IADD3 R5, P0, R16, UR10, RZ ;  /* 0x0000000a10057c10 */ /* 0x000fca000ff1e0ff */
[----:B------:R-:W-:-:S04]  /*b680*/  IMAD.X R13, RZ, RZ, R17, P0 ;  /* 0x000000ffff0d7224 */ /* 0x000fc800000e0611 */
[----:B------:R-:W-:-:S04]  /*b690*/  IMAD.WIDE.U32 R6, R13, UR8, RZ ;  /* 0x000000080d067c25 */ /* 0x000fc8000f8e00ff */
[----:B------:R-:W-:-:S04]  /*b6a0*/  IMAD.WIDE.U32 R6, P0, R5, UR9, R6 ;  /* 0x0000000905067c25 */ /* 0x000fc8000f800006 */
[----:B------:R-:W-:-:S04]  /*b6b0*/  IMAD.WIDE.U32 R4, R5, UR8, RZ ;  /* 0x0000000805047c25 */ /* 0x000fc8000f8e00ff */
[----:B------:R-:W-:Y:S01]  /*b6c0*/  IMAD.MOV.U32 R4, RZ, RZ, R7 ;  /* 0x000000ffff047224 */ /* 0x000fe200078e0007 */
[----:B------:R-:W-:Y:S01]  /*b6d0*/  IADD3 RZ, P1, R5, R6, RZ ;  /* 0x0000000605ff7210 */ /* 0x000fe20007f3e0ff */
[----:B------:R-:W-:-:S04]  /*b6e0*/  IMAD.X R5, RZ, RZ, RZ, P0 ;  /* 0x000000ffff057224 */ /* 0x000fc800000e06ff */
[----:B------:R-:W-:-:S08]  /*b6f0*/  IMAD.WIDE.U32.X R4, R13, UR9, R4, P1 ;  /* 0x000000090d047c25 */ /* 0x000fd000088e0404 */
.L_x_303:
[--C-:B------:R-:W-:Y:S01]  /*b700*/  SHF.R.U64 R13, R4, UR11, R5.reuse ;  /* 0x0000000b040d7c19 */ /* 0x100fe20008001205 */
[----:B------:R-:W0:Y:S01]  /*b710*/  F2I.U32.TRUNC.NTZ R20, R20 ;  /* 0x0000001400147305 */ /* 0x000e22000020f000 */
[----:B------:R-:W-:Y:S01]  /*b720*/  SHF.R.U32.HI R4, RZ, UR11, R5 ;  /* 0x0000000bff047c19 */ /* 0x000fe20008011605 */
[----:B------:R-:W-:Y:S01]  /*b730*/  ULDC.64 UR8, c[0x0][0x620] ;  /* 0x0001880000087ab9 */ /* 0x000fe20000000a00 */
[----:B------:R-:W-:Y:S01]  /*b740*/  IADD3 R7, P0, RZ, -R13, RZ ;  /* 0x8000000dff077210 */ /* 0x000fe20007f1e0ff */
[----:B------:R-:W-:Y:S01]  /*b750*/  ULDC.64 UR10, c[0x0][0x640] ;  /* 0x00019000000a7ab9 */ /* 0x000fe20000000a00 */
[----:B------:R-:W2:Y:S03]  /*b760*/  LDC R21, c[0x0][0x148] ;  /* 0x00005200ff157b82 */ /* 0x000ea60000000800 */
[----:B------:R-:W-:Y:S01]  /*b770*/  IMAD.X R4, RZ, RZ, ~R4, P0 ;  /* 0x000000ffff047224 */ /* 0x000fe200000e0e04 */
[----:B------:R-:W-:-:S03]  /*b780*/  ISETP.NE.U32.AND P0, PT, RZ, UR10, PT ;  /* 0x0000000aff007c0c */ /* 0x000fc6000bf05070 */
[----:B------:R-:W-:Y:S01]  /*b790*/  IMAD R6, R4, UR8, RZ ;  /* 0x0000000804067c24 */ /* 0x000fe2000f8e02ff */
[----:B------:R-:W-:Y:S01]  /*b7a0*/  ISETP.NE.AND.EX P0, PT, RZ, UR11, PT, P0 ;  /* 0x0000000bff007c0c */ /* 0x000fe2000bf05300 */
[----:B------:R-:W-:Y:S01]  /*b7b0*/  IMAD.WIDE.U32 R4, R7, UR8, R16 ;  /* 0x0000000807047c25 */ /* 0x000fe2000f8e0010 */
[----:B------:R-:W-:-:S03]  /*b7c0*/  ULDC UR8, c[0x0][0x618] ;  /* 0x0001860000087ab9 */ /* 0x000fc60000000800 */
[----:B------:R-:W-:Y:S01]  /*b7d0*/  IMAD R7, R7, UR9, R6 ;  /* 0x0000000907077c24 */ /* 0x000fe2000f8e0206 */
[----:B------:R-:W-:Y:S01]  /*b7e0*/  ULDC UR9, c[0x0][0x154] ;  /* 0x0000550000097ab9 */ /* 0x000fe20000000800 */
[----:B0-----:R-:W-:Y:S02]  /*b7f0*/  IMAD.MOV R6, RZ, RZ, -R20 ;  /* 0x000000ffff067224 */ /* 0x001fe400078e0a14 */
[----:B------:R-:W-:Y:S02]  /*b800*/  IMAD.IADD R5, R5, 0x1, R7 ;  /* 0x0000000105057824 */ /* 0x000fe400078e0207 */
[----:B-1----:R-:W-:Y:S01]  /*b810*/  IMAD R14, R15, R6, R14 ;  /* 0x000000060f0e7224 */ /* 0x002fe200078e020e */
[----:B------:R-:W-:Y:S02]  /*b820*/  I2FP.F32.U32 R6, R12 ;  /* 0x0000000c00067245 */ /* 0x000fe40000201000 */
[--C-:B------:R-:W-:Y:S02]  /*b830*/  SHF.R.U64 R15, R4, UR8, R5.reuse ;  /* 0x00000008040f7c19 */ /* 0x100fe40008001205 */
[----:B------:R-:W-:Y:S01]  /*b840*/  SHF.R.U32.HI R4, RZ, UR8, R5 ;  /* 0x00000008ff047c19 */ /* 0x000fe20008011605 */
[----:B------:R-:W-:Y:S01]  /*b850*/  FMUL R6, R6, UR9 ;  /* 0x0000000906067c20 */ /* 0x000fe20008400000 */
[----:B------:R-:W-:-:S02]  /*b860*/  ULDC UR8, c[0x0][0x608] ;  /* 0x0001820000087ab9 */ /* 0x000fc40000000800 */
[--C-:B------:R-:W-:Y:S01]  /*b870*/  SHF.R.U64 R22, R15, UR8, R4.reuse ;  /* 0x000000080f167c19 */ /* 0x100fe20008001204 */
[----:B------:R0:W1:Y:S01]  /*b880*/  F2I.U32.TRUNC.NTZ R24, R6 ;  /* 0x0000000600187305 */ /* 0x000062000020f000 */
[----:B------:R-:W-:Y:S01]  /*b890*/  SHF.R.U32.HI R5, RZ, UR8, R4 ;  /* 0x00000008ff057c19 */ /* 0x000fe20008011604 */
[----:B------:R-:W-:-:S03]  /*b8a0*/  ULDC UR8, c[0x0][0x658] ;  /* 0x0001960000087ab9 */ /* 0x000fc60000000800 */
[--C-:B------:R-:W-:Y:S02]  /*b8b0*/  SHF.R.U64 R20, R22, UR8, R5.reuse ;  /* 0x0000000816147c19 */ /* 0x100fe40008001205 */
[----:B------:R-:W-:-:S03]  /*b8c0*/  SHF.R.U32.HI R23, RZ, UR8, R5 ;  /* 0x00000008ff177c19 */ /* 0x000fc60008011605 */
[----:B------:R-:W-:Y:S02]  /*b8d0*/  IMAD.MOV.U32 R4, RZ, RZ, R20 ;  /* 0x000000ffff047224 */ /* 0x000fe400078e0014 */
[----:B------:R-:W-:Y:S01]  /*b8e0*/  IMAD.MOV.U32 R5, RZ, RZ, R23 ;  /* 0x000000ffff057224 */ /* 0x000fe200078e0017 */
[----:B0-----:R-:W-:Y:S06]  /*b8f0*/  @!P0 BRA `(.L_x_304) ;  /* 0x0000000000288947 */ /* 0x001fec0003800000 */
        /* <DEDUP_REMOVED lines=10> */
.L_x_304:
[----:B------:R-:W-:Y:S01]  /*b9a0*/  ISETP.NE.AND P0, PT, R2, 0x1, PT ;  /* 0x000000010200780c */ /* 0x000fe20003f05270 */
[----:B------:R-:W-:Y:S01]  /*b9b0*/  ULDC UR8, c[0x0][0x648] ;  /* 0x0001920000087ab9 */ /* 0x000fe20000000800 */
[----:B------:R-:W-:Y:S01]  /*b9c0*/  LOP3.LUT R22, R22, UR13, RZ, 0xc0, !PT ;  /* 0x0000000d16167c12 */ /* 0x000fe2000f8ec0ff */
[----:B-1----:R-:W-:Y:S01]  /*b9d0*/  IMAD.MOV R24, RZ, RZ, -R24 ;  /* 0x000000ffff187224 */ /* 0x002fe200078e0a18 */
[----:B------:R-:W-:Y:S01]  /*b9e0*/  SHF.R.U64 R5, R4, UR8, R5 ;  /* 0x0000000804057c19 */ /* 0x000fe20008001205 */
[----:B------:R-:W-:Y:S01]  /*b9f0*/  ULDC UR8, c[0x0][0x638] ;  /* 0x00018e0000087ab9 */ /* 0x000fe20000000800 */
[----:B------:R-:W-:Y:S01]  /*ba00*/  LOP3.LUT R15, R15, UR4, RZ, 0xc0, !PT ;  /* 0x000000040f0f7c12 */ /* 0x000fe2000f8ec0ff */
[----:B------:R-:W-:Y:S01]  /*ba10*/  ULDC UR9, c[0x0][0x610] ;  /* 0x0001840000097ab9 */ /* 0x000fe20000000800 */
[----:B------:R-:W-:Y:S02]  /*ba20*/  IMAD.MOV.U32 R4, RZ, RZ, 0x1 ;  /* 0x00000001ff047424 */ /* 0x000fe400078e00ff */
[----:B------:R-:W-:-:S02]  /*ba30*/  IMAD.MOV R7, RZ, RZ, -R5 ;  /* 0x000000ffff077224 */ /* 0x000fc400078e0a05 */
[----:B------:R-:W-:Y:S02]  /*ba40*/  IMAD R5, R5, UR5, R22 ;  /* 0x0000000505057c24 */ /* 0x000fe4000f8e0216 */
[----:B--2---:R-:W-:Y:S02]  /*ba50*/  @P0 IMAD R14, R21, R24, R12 ;  /* 0x00000018150e0224 */ /* 0x004fe400078e020c */
[----:B------:R-:W-:Y:S01]  /*ba60*/  IMAD R20, R7, UR8, R20 ;  /* 0x0000000807147c24 */ /* 0x000fe2000f8e0214 */
[----:B------:R-:W-:Y:S01]  /*ba70*/  ULDC UR8, c[0x0][0x600] ;  /* 0x0001800000087ab9 */ /* 0x000fe20000000800 */
[----:B------:R-:W-:Y:S02]  /*ba80*/  IMAD R14, R5, UR9, R14 ;  /* 0x00000009050e7c24 */ /* 0x000fe4000f8e020e */
[----:B------:R-:W-:-:S05]  /*ba90*/  IMAD R5, R20, UR8, R15 ;  /* 0x0000000814057c24 */ /* 0x000fca000f8e020f */
[----:B------:R-:W-:Y:S02]  /*baa0*/  SEL R6, R5, R14, !P0 ;  /* 0x0000000e05067207 */ /* 0x000fe40004000000 */
[----:B------:R-:W-:-:S07]  /*bab0*/  SEL R12, R14, R5, !P0 ;  /* 0x000000050e0c7207 */ /* 0x000fce0004000000 */
.L_x_302:
[----:B------:R-:W-:Y:S05]  /*bac0*/  BSYNC B1 ;  /* 0x0000000000017941 */ /* 0x000fea0003800000 */
.L_x_301:
[----:B------:R-:W-:-:S13]  /*bad0*/  LOP3.LUT P0, RZ, R4, 0xff, RZ, 0xc0, !PT ;  /* 0x000000ff04ff7812 */ /* 0x000fda000780c0ff */
[----:B------:R-:W-:Y:S05]  /*bae0*/  @P0 BRA `(.L_x_305) ;  /* 0xfffffff400040947 */ /* 0x000fea000383ffff */
[----:B------:R-:W-:Y:S05]  /*baf0*/  BSYNC B0 ;  /* 0x0000000000007941 */ /* 0x000fea0003800000 */
.L_x_294:
[----:B------:R-:W-:-:S03]  /*bb00*/  UMOV UR8, 0xffffffff ;  /* 0xffffffff00087882 */ /* 0x000fc60000000000 */
[----:B------:R-:W-:Y:S05]  /*bb10*/  BRA.DIV UR8, `(.L_x_306) ;  /* 0x0000000208cc7947 */ /* 0x000fea000b800000 */
[----:B------:R-:W-:-:S13]  /*bb20*/  ELECT P6, URZ, PT ;  /* 0x00000000003f782f */ /* 0x000fda00038c0000 */
.L_x_318:
[----:B------:R-:W-:Y:S04]  /*bb30*/  BSSY B0, `(.L_x_307) ;  /* 0x0000019000007945 */ /* 0x000fe80003800000 */
[----:B------:R-:W-:Y:S05]  /*bb40*/  @!P6 BRA `(.L_x_308) ;  /* 0x00000000005ce947 */ /* 0x000fea0003800000 */
[----:B------:R-:W-:-:S04]  /*bb50*/  LOP3.LUT R19, R19, 0x2, RZ, 0xfc, !PT ;  /* 0x0000000213137812 */ /* 0x000fc800078efcff */
[----:B------:R-:W-:-:S13]  /*bb60*/  ISETP.NE.AND P0, PT, R19, 0x3, PT ;  /* 0x000000031300780c */ /* 0x000fda0003f05270 */
[----:B------:R-:W-:Y:S05]  /*bb70*/  @!P0 BRA `(.L_x_309) ;  /* 0x0000000000048947 */ /* 0x000fea0003800000 */
[----:B------:R-:W-:Y:S01]  /*bb80*/  BPT.TRAP 0x1 ;  /* 0x000000040000795c */ /* 0x000fe20000300000 */
.L_x_309:
[----:B------:R-:W0:Y:S01]  /*bb90*/  S2R R3, SR_CgaCtaId ;  /* 0x0000000000037919 */ /* 0x000e220000008800 */
[----:B------:R-:W-:Y:S02]  /*bba0*/  MOV R0, 0x400 ;  /* 0x0000040000007802 */ /* 0x000fe40000000f00 */
[----:B------:R-:W-:Y:S02]  /*bbb0*/  SHF.L.U32 R2, R10, 0x1f, RZ ;  /* 0x0000001f0a027819 */ /* 0x000fe400000006ff */
[----:B0-----:R-:W-:-:S05]  /*bbc0*/  LEA R0, R3, R0, 0x18 ;  /* 0x0000000003007211 */ /* 0x001fca00078ec0ff */
[----:B------:R-:W-:-:S04]  /*bbd0*/  VIADD R0, R0, 0x10 ;  /* 0x0000001000007836 */ /* 0x000fc80000000000 */
[C---:B------:R-:W-:Y:S02]  /*bbe0*/  IMAD R5, R9.reuse, 0x8, R0 ;  /* 0x0000000809057824 */ /* 0x040fe400078e0200 */
[----:B------:R-:W-:Y:S02]  /*bbf0*/  VIADD R9, R9, 0x1 ;  /* 0x0000000109097836 */ /* 0x000fe40000000000 */
[----:B------:R-:W0:Y:S03]  /*bc00*/  SYNCS.PHASECHK.TRANS64.TRYWAIT P0, [R5+URZ], R2 ;  /* 0x00000002050075a7 */ /* 0x000e26000800017f */
[----:B------:R-:W-:-:S04]  /*bc10*/  ISETP.NE.AND P1, PT, R9, 0x2, PT ;  /* 0x000000020900780c */ /* 0x000fc80003f25270 */
[----:B------:R-:W-:Y:S02]  /*bc20*/  SEL R3, RZ, 0x1, P1 ;  /* 0x00000001ff037807 */ /* 0x000fe40000800000 */
[----:B------:R-:W-:Y:S02]  /*bc30*/  SEL R9, R9, RZ, P1 ;  /* 0x000000ff09097207 */ /* 0x000fe40000800000 */
[----:B------:R-:W-:Y:S01]  /*bc40*/  LOP3.LUT R3, R10, R3, RZ, 0x3c, !PT ;  /* 0x000000030a037212 */ /* 0x000fe200078e3cff */
[----:B0-----:R-:W-:Y:S06]  /*bc50*/  @!P0 BRA `(.L_x_310) ;  /* 0x00000000009c8947 */ /* 0x001fec0003800000 */
.L_x_319:
[----:B------:R-:W-:Y:S01]  /*bc60*/  IMAD R9, R9, 0x8, R0 ;  /* 0x0000000809097824 */ /* 0x000fe200078e0200 */
[----:B------:R-:W-:-:S07]  /*bc70*/  SHF.L.U32 R0, R3, 0x1f, RZ ;  /* 0x0000001f03007819 */ /* 0x000fce00000006ff */
.L_x_311:
[----:B-1----:R1:W2:Y:S02]  /*bc80*/  SYNCS.PHASECHK.TRANS64.TRYWAIT P0, [R9+URZ], R0 ;  /* 0x00000000090075a7 */ /* 0x0022a4000800017f */
[----:B--2---:R-:W-:Y:S05]  /*bc90*/  @!P0 NANOSLEEP.SYNCS 0x989680 ;  /* 0x009896800000895d */ /* 0x004fea0003900000 */
[----:B------:R-:W2:Y:S02]  /*bca0*/  @!P0 SYNCS.PHASECHK.TRANS64 P0, [R9+URZ], R0 ;  /* 0x00000000090085a7 */ /* 0x000ea4000800007f */
[----:B--2---:R-:W-:Y:S05]  /*bcb0*/  @!P0 BRA `(.L_x_311) ;  /* 0xfffffffc00f08947 */ /* 0x004fea000383ffff */
.L_x_308:
[----:B------:R-:W-:Y:S05]  /*bcc0*/  BSYNC B0 ;  /* 0x0000000000007941 */ /* 0x000fea0003800000 */
.L_x_307:
[----:B------:R-:W-:Y:S05]  /*bcd0*/  EXIT ;  /* 0x000000000000794d */ /* 0x000fea0003800000 */
.L_x_21:
[----:B---3--:R3:W4:Y:S02]  /*bce0*/  SYNCS.PHASECHK.TRANS64.TRYWAIT P1, [R3+URZ], R0 ;  /* 0x00000000030075a7 */ /* 0x008724000802017f */
[----:B----4-:R-:W-:Y:S05]  /*bcf0*/  @!P1 NANOSLEEP.SYNCS 0x989680 ;  /* 0x009896800000995d */ /* 0x010fea0003900000 */
[----:B------:R-:W4:Y:S02]  /*bd00*/  @!P1 SYNCS.PHASECHK.TRANS64 P1, [R3+URZ], R0 ;  /* 0x00000000030095a7 */ /* 0x000f24000802007f */
[----:B----4-:R-:W-:Y:S05]  /*bd10*/  @!P1 BRA `(.L_x_21) ;  /* 0xfffffffc00f09947 */ /* 0x010fea000383ffff */
[----:B------:R-:W-:Y:S05]  /*bd20*/  BRA `(.L_x_20) ;  /* 0xffffff5400ec7947 */ /* 0x000fea000383ffff */
.L_x_26:
[----:B-1----:R1:W2:Y:S02]  /*bd30*/  SYNCS.PHASECHK.TRANS64.TRYWAIT P1, [R5+URZ], R4 ;  /* 0x00000004050075a7 */ /* 0x0022a4000802017f */
[----:B--2---:R-:W-:Y:S05]  /*bd40*/  @!P1 NANOSLEEP.SYNCS 0x989680 ;  /* 0x009896800000995d */ /* 0x004fea0003900000 */
[----:B------:R-:W2:Y:S02]  /*bd50*/  @!P1 SYNCS.PHASECHK.TRANS64 P1, [R5+URZ], R4 ;  /* 0x00000004050095a7 */ /* 0x000ea4000802007f */
[----:B--2---:R-:W-:Y:S05]  /*bd60*/  @!P1 BRA `(.L_x_26) ;  /* 0xfffffffc00f09947 */ /* 0x004fea000383ffff */
[----:B------:R-:W-:Y:S05]  /*bd70*/  BRA `(.L_x_25) ;  /* 0xffffff5c00687947 */ /* 0x000fea000383ffff */
.L_x_295:
[----:B------:R-:W-:Y:S01]  /*bd80*/  BSSY B1, `(.L_x_312) ;  /* 0x0000006000017945 */ /* 0x000fe20003800000 */
[----:B------:R-:W-:-:S07]  /*bd90*/  IMAD.MOV.U32 R15, RZ, RZ, -0x1 ;  /* 0xffffffffff0f7424 */ /* 0x000fce00078e00ff */
[----:B------:R-:W-:Y:S05]  /*bda0*/  WARPSYNC.COLLECTIVE R15, `(.L_x_313) ;  /* 0x000000000f0c7348 */ /* 0x000fea0003c00000 */
[----:B------:R-:W-:Y:S02]  /*bdb0*/  ELECT P6, UR62, PT ;  /* 0x00000000003e782f */ /* 0x000fe400038c0000 */
[----:B------:R-:W-:Y:S01]  /*bdc0*/  MOV R14, UR62 ;  /* 0x0000003e000e7c02 */ /* 0x000fe20008000f00 */
[----:B------:R-:W-:Y:S10]  /*bdd0*/  ENDCOLLECTIVE ;  /* 0x000000000000791b */ /* 0x000ff40003800000 */
.L_x_313:
[----:B------:R-:W-:Y:S05]  /*bde0*/  BSYNC B1 ;  /* 0x0000000000017941 */ /* 0x000fea0003800000 */
.L_x_312:
[----:B------:R-:W-:Y:S05]  /*bdf0*/  BRA `(.L_x_314) ;  /* 0xfffffff0004c7947 */ /* 0x000fea000383ffff */
.L_x_298:
[----:B-1----:R1:W2:Y:S02]  /*be00*/  SYNCS.PHASECHK.TRANS64.TRYWAIT P0, [R20+URZ+0x10], R7 ;  /* 0x00001007140075a7 */ /* 0x0022a4000800017f */
[----:B--2---:R-:W-:Y:S05]  /*be10*/  @!P0 NANOSLEEP.SYNCS 0x989680 ;  /* 0x009896800000895d */ /* 0x004fea0003900000 */
[----:B------:R-:W2:Y:S02]  /*be20*/  @!P0 SYNCS.PHASECHK.TRANS64 P0, [R20+URZ+0x10], R7 ;  /* 0x00001007140085a7 */ /* 0x000ea4000800007f */
[----:B--2---:R-:W-:Y:S05]  /*be30*/  @!P0 BRA `(.L_x_298) ;  /* 0xfffffffc00f08947 */ /* 0x004fea000383ffff */
[----:B------:R-:W-:Y:S05]  /*be40*/  BRA `(.L_x_315) ;  /* 0xfffffff000887947 */ /* 0x000fea000383ffff */
.L_x_306:
[----:B------:R-:W-:Y:S01]  /*be50*/  BSSY B0, `(.L_x_316) ;  /* 0x0000006000007945 */ /* 0x000fe20003800000 */
[----:B------:R-:W-:-:S07]  /*be60*/  IMAD.MOV.U32 R15, RZ, RZ, -0x1 ;  /* 0xffffffffff0f7424 */ /* 0x000fce00078e00ff */
[----:B------:R-:W-:Y:S05]  /*be70*/  WARPSYNC.COLLECTIVE R15, `(.L_x_317) ;  /* 0x000000000f0c7348 */ /* 0x000fea0003c00000 */
[----:B------:R-:W-:Y:S02]  /*be80*/  ELECT P6, UR62, PT ;  /* 0x00000000003e782f */ /* 0x000fe400038c0000 */
[----:B------:R-:W-:Y:S01]  /*be90*/  MOV R14, UR62 ;  /* 0x0000003e000e7c02 */ /* 0x000fe20008000f00 */
[----:B------:R-:W-:Y:S10]  /*bea0*/  ENDCOLLECTIVE ;  /* 0x000000000000791b */ /* 0x000ff40003800000 */
.L_x_317:
[----:B------:R-:W-:Y:S05]  /*beb0*/  BSYNC B0 ;  /* 0x0000000000007941 */ /* 0x000fea0003800000 */
.L_x_316:
[----:B------:R-:W-:Y:S05]  /*bec0*/  BRA `(.L_x_318) ;  /* 0xfffffffc00187947 */ /* 0x000fea000383ffff */
.L_x_310:
[----:B0-----:R0:W1:Y:S02]  /*bed0*/  SYNCS.PHASECHK.TRANS64.TRYWAIT P0, [R5+URZ], R2 ;  /* 0x00000002050075a7 */ /* 0x001064000800017f */
[----:B-1----:R-:W-:Y:S05]  /*bee0*/  @!P0 NANOSLEEP.SYNCS 0x989680 ;  /* 0x009896800000895d */ /* 0x002fea0003900000 */
[----:B------:R-:W1:Y:S02]  /*bef0*/  @!P0 SYNCS.PHASECHK.TRANS64 P0, [R5+URZ], R2 ;  /* 0x00000002050085a7 */ /* 0x000e64000800007f */
[----:B-1----:R-:W-:Y:S05]  /*bf00*/  @!P0 BRA `(.L_x_310) ;  /* 0xfffffffc00f08947 */ /* 0x002fea000383ffff */
[----:B------:R-:W-:Y:S05]  /*bf10*/  BRA `(.L_x_319) ;  /* 0xfffffffc00507947 */ /* 0x000fea000383ffff */
.L_x_320:
[----:B------:R-:W-:-:S00]  /*bf20*/  BRA `(.L_x_320) ;  /* 0xfffffffc00fc7947 */ /* 0x000fc0000383ffff */
[----:B------:R-:W-:-:S00]  /*bf30*/  NOP ;  /* 0x0000000000007918 */ /* 0x000fc00000000000 */
        /* <DEDUP_REMOVED lines=12> */
.L_x_321:


//--------------------- .nv.global.init           --------------------------
	.section	.nv.global.init,"aw",@progbits
.nv.global.init:
	.type		$str$22,@object
	.size		$str$22,($str$23 - $str$22)
$str$22:
        /*0000*/ 	.byte	0x6b, 0x5f, 0x74, 0x69, 0x6c, 0x65, 0x5f, 0x63, 0x6f, 0x75, 0x6e, 0x74, 0x20, 0x3e, 0x3d, 0x20
        /*0010*/ 	.byte	0x31, 0x00
	.type		$str$23,@object
	.size		$str$23,(__unnamed_1 - $str$23)
$str$23:
        /*0012*/ 	.byte	0x2f, 0x74, 0x6d, 0x70, 0x2f, 0x63, 0x75, 0x74, 0x6c, 0x61, 0x73, 0x73, 0x5f, 0x73, 0x77, 0x65
        /*0022*/ 	.byte	0x65, 0x70, 0x5f, 0x73, 0x72, 0x63, 0x2f, 0x69, 0x6e, 0x63, 0x6c, 0x75, 0x64, 0x65, 0x2f, 0x63
        /*0032*/ 	.byte	0x75, 0x74, 0x6c, 0x61, 0x73, 0x73, 0x2f, 0x67, 0x65, 0x6d, 0x6d, 0x2f, 0x63, 0x6f, 0x6c, 0x6c
        /*0042*/ 	.byte	0x65, 0x63, 0x74, 0x69, 0x76, 0x65, 0x2f, 0x73, 0x6d, 0x39, 0x30, 0x5f, 0x6d, 0x6d, 0x61, 0x5f
        /*0052*/ 	.byte	0x74, 0x6d, 0x61, 0x5f, 0x67, 0x6d, 0x6d, 0x61, 0x5f, 0x73, 0x73, 0x5f, 0x77, 0x61, 0x72, 0x70
        /*0062*/ 	.byte	0x73, 0x70, 0x65, 0x63, 0x69, 0x61, 0x6c, 0x69, 0x7a, 0x65, 0x64, 0x2e, 0x68, 0x70, 0x70, 0x00
	.type		__unnamed_1,@object
	.size		__unnamed_1,(.L_0 - __unnamed_1)
__unnamed_1:
        /*0072*/ 	.byte	0x76, 0x6f, 0x69, 0x64, 0x20, 0x63, 0x75, 0x74, 0x6c, 0x61, 0x73, 0x73, 0x3a, 0x3a, 0x67, 0x65
        /* <DEDUP_REMOVED lines=181> */
        /*0bd2*/ 	.byte	0x00
.L_0:


//--------------------- .nv.shared._ZN7cutlass13device_kernelINS_4gemm6kernel13GemmUniversalIN4cute5tupleIJiiiiEEENS1_10collective13CollectiveMmaINS1_34MainloopSm90TmaGmmaWarpSpecializedILi2ENS5_IJNS4_1CILi2EEESB_NSA_ILi1EEEEEENS1_35KernelTmaWarpSpecializedCooperativeEEENS5_IJNSA_ILi128EEENSA_ILi256EEESG_EEENS_6half_tENS5_IJlSC_lEEESJ_SK_NS4_8TiledMMAINS4_8MMA_AtomIJNS4_4SM904GMMA26MMA_64x256x16_F32F16F16_SSILNSO_5MajorE0ELSQ_0ELNSO_7ScaleInE1ELSR_1EEEEEENS4_6LayoutINS5_IJSB_SC_SC_EEENS5_IJSC_NSA_ILi0EEESW_EEEEENS5_IJNS4_10UnderscoreESZ_SZ_EEEEENS4_23SM90_TMA_LOAD_MULTICASTENS4_14ComposedLayoutINS4_7SwizzleILi3ELi4ELi3EEENS4_18smem_ptr_flag_bitsILi16EEENSU_INS5_IJNSA_ILi8EEENSA_ILi64EEEEEENS5_IJS19_SC_EEEEEEEvNS4_8identityES12_S1D_vS1E_EENS_8epilogue10collective6detail29Sm90TmaWarpSpecializedAdapterINS1H_15DefaultEpilogueISJ_SK_SK_NS1G_6thread17LinearCombinationISJ_Li1EffLNS1L_9ScaleType4KindE0ELNS_15FloatRoundStyleE2ESJ_EENS1_15EpilogueDefaultEEEEEvvEEEEvNT_6ParamsE --------------------------
	.section	.nv.shared._ZN7cutlass13device_kernelINS_4gemm6kernel13GemmUniversalIN4cute5tupleIJiiiiEEENS1_10collective13CollectiveMmaINS1_34MainloopSm90TmaGmmaWarpSpecializedILi2ENS5_IJNS4_1CILi2EEESB_NSA_ILi1EEEEEENS1_35KernelTmaWarpSpecializedCooperativeEEENS5_IJNSA_ILi128EEENSA_ILi256EEESG_EEENS_6half_tENS5_IJlSC_lEEESJ_SK_NS4_8TiledMMAINS4_8MMA_AtomIJNS4_4SM904GMMA26MMA_64x256x16_F32F16F16_SSILNSO_5MajorE0ELSQ_0ELNSO_7ScaleInE1ELSR_1EEEEEENS4_6LayoutINS5_IJSB_SC_SC_EEENS5_IJSC_NSA_ILi0EEESW_EEEEENS5_IJNS4_10UnderscoreESZ_SZ_EEEEENS4_23SM90_TMA_LOAD_MULTICASTENS4_14ComposedLayoutINS4_7SwizzleILi3ELi4ELi3EEENS4_18smem_ptr_flag_bitsILi16EEENSU_INS5_IJNSA_ILi8EEENSA_ILi64EEEEEENS5_IJS19_SC_EEEEEEEvNS4_8identityES12_S1D_vS1E_EENS_8epilogue10collective6detail29Sm90TmaWarpSpecializedAdapterINS1H_15DefaultEpilogueISJ_SK_SK_NS1G_6thread17LinearCombinationISJ_Li1EffLNS1L_9ScaleType4KindE0ELNS_15FloatRoundStyleE2ESJ_EENS1_15EpilogueDefaultEEEEEvvEEEEvNT_6ParamsE,"aw",@nobits
	.sectionflags	@""
	.align	16
	.zero		1024


//--------------------- .nv.shared.reserved.0     --------------------------
	.section	.nv.shared.reserved.0,"aw",@nobits
	.weak		__nv_reservedSMEM_offset_0_alias
	.size		__nv_reservedSMEM_offset_0_alias, 0, 0
	.other		__nv_reservedSMEM_offset_0_alias,@"STO_CUDA_RESERVED_SHARED STV_DEFAULT"
__nv_reservedSMEM_offset_0_alias:
	.zero		0


//--------------------- .nv.global                --------------------------
	.section	.nv.global,"aw",@nobits
.nv.global:
	.type		_ZN40_INTERNAL_7f1bb15f_4_k_cu_d863d27f_283254cute1_E,@object
	.size		_ZN40_INTERNAL_7f1bb15f_4_k_cu_d863d27f_283254cute1_E,(_ZN40_INTERNAL_7f1bb15f_4_k_cu_d863d27f_283254cuda3std3__45__cpo6cbeginE - _ZN40_INTERNAL_7f1bb15f_4_k_cu_d863d27f_283254cute1_E)
_ZN40_INTERNAL_7f1bb15f_4_k_cu_d863d27f_283254cute1_E:
	.zero		1
	.type		_ZN40_INTERNAL_7f1bb15f_4_k_cu_d863d27f_283254cuda3std3__45__cpo6cbeginE,@object
	.size		_ZN40_INTERNAL_7f1bb15f_4_k_cu_d863d27f_283254cuda3std3__45__cpo6cbeginE,(_ZN40_INTERNAL_7f1bb15f_4_k_cu_d863d27f_283254cuda3std3__48in_placeE - _ZN40_INTERNAL_7f1bb15f_4_k_cu_d863d27f_283254cuda3std3__45__cpo6cbeginE)
_ZN40_INTERNAL_7f1bb15f_4_k_cu_d863d27f_283254cuda3std3__45__cpo6cbeginE:
	.zero		1
	.type		_ZN40_INTERNAL_7f1bb15f_4_k_cu_d863d27f_283254cuda3std3__48in_placeE,@object
	.size		_ZN40_INTERNAL_7f1bb15f_4_k_cu_d863d27f_283254cuda3std3__48in_placeE,(_ZN40_INTERNAL_7f1bb15f_4_k_cu_d863d27f_283254cuda3std6ranges3__45__cpo9iter_moveE - _ZN40_INTERNAL_7f1bb15f_4_k_cu_d863d27f_283254cuda3std3__48in_placeE)
_ZN40_INTERNAL_7f1bb15f_4_k_cu_d863d27f_283254cuda3std3__48in_placeE:
	.zero		1
	.type		_ZN40_INTERNAL_7f1bb15f_4_k_cu_d863d27f_283254cuda3std6ranges3__45__cpo9iter_moveE,@object
	.size		_ZN40_INTERNAL_7f1bb15f_4_k_cu_d863d27f_283254cuda3std6ranges3__45__cpo9iter_moveE,(_ZN40_INTERNAL_7f1bb15f_4_k_cu_d863d27f_283254cuda3std3__45__cpo5beginE - _ZN40_INTERNAL_7f1bb15f_4_k_cu_d863d27f_283254cuda3std6ranges3__45__cpo9iter_moveE)
_ZN40_INTERNAL_7f1bb15f_4_k_cu_d863d27f_283254cuda3std6ranges3__45__cpo9iter_moveE:
	.zero		1
	.type		_ZN40_INTERNAL_7f1bb15f_4_k_cu_d863d27f_283254cuda3std3__45__cpo5beginE,@object
	.size		_ZN40_INTERNAL_7f1bb15f_4_k_cu_d863d27f_283254cuda3std3__45__cpo5beginE,(_ZN40_INTERNAL_7f1bb15f_4_k_cu_d863d27f_283254cuda3std3__442_GLOBAL__N__7f1bb15f_4_k_cu_d863d27f_283256ignoreE - _ZN40_INTERNAL_7f1bb15f_4_k_cu_d863d27f_283254cuda3std3__45__cpo5beginE)
_ZN40_INTERNAL_7f1bb15f_4_k_cu_d863d27f_283254cuda3std3__45__cpo5beginE:
	.zero		1
	.type		_ZN40_INTERNAL_7f1bb15f_4_k_cu_d863d27f_283254cuda3std3__442_GLOBAL__N__7f1bb15f_4_k_cu_d863d27f_283256ignoreE,@object
	.size		_ZN40_INTERNAL_7f1bb15f_4_k_cu_d863d27f_283254cuda3std3__442_GLOBAL__N__7f1bb15f_4_k_cu_d863d27f_283256ignoreE,(_ZN40_INTERNAL_7f1bb15f_4_k_cu_d863d27f_283254cute7productE - _ZN40_INTERNAL_7f1bb15f_4_k_cu_d863d27f_283254cuda3std3__442_GLOBAL__N__7f1bb15f_4_k_cu_d863d27f_283256ignoreE)
_ZN40_INTERNAL_7f1bb15f_4_k_cu_d863d27f_283254cuda3std3__442_GLOBAL__N__7f1bb15f_4_k_cu_d863d27f_283256ignoreE:
	.zero		1
	.type		_ZN40_INTERNAL_7f1bb15f_4_k_cu_d863d27f_283254cute7productE,@object
	.size		_ZN40_INTERNAL_7f1bb15f_4_k_cu_d863d27f_283254cute7productE,(_ZN40_INTERNAL_7f1bb15f_4_k_cu_d863d27f_283254cuda3std3__45__cpo3endE - _ZN40_INTERNAL_7f1bb15f_4_k_cu_d863d27f_283254cute7productE)
_ZN40_INTERNAL_7f1bb15f_4_k_cu_d863d27f_283254cute7productE:
	.zero		1
	.type		_ZN40_INTERNAL_7f1bb15f_4_k_cu_d863d27f_283254cuda3std3__45__cpo3endE,@object
	.size		_ZN40_INTERNAL_7f1bb15f_4_k_cu_d863d27f_283254cuda3std3__45__cpo3endE,(_ZN40_INTERNAL_7f1bb15f_4_k_cu_d863d27f_283254cuda3std3__419piecewise_constructE - _ZN40_INTERNAL_7f1bb15f_4_k_cu_d863d27f_283254cuda3std3__45__cpo3endE)
_ZN40_INTERNAL_7f1bb15f_4_k_cu_d863d27f_283254cuda3std3__45__cpo3endE:
	.zero		1
	.type		_ZN40_INTERNAL_7f1bb15f_4_k_cu_d863d27f_283254cuda3std3__419piecewise_constructE,@object
	.size		_ZN40_INTERNAL_7f1bb15f_4_k_cu_d863d27f_283254cuda3std3__419piecewise_constructE,(_ZN40_INTERNAL_7f1bb15f_4_k_cu_d863d27f_283254cuda3std3__45__cpo4cendE - _ZN40_INTERNAL_7f1bb15f_4_k_cu_d863d27f_283254cuda3std3__419piecewise_constructE)
_ZN40_INTERNAL_7f1bb15f_4_k_cu_d863d27f_283254cuda3std3__419piecewise_constructE:
	.zero		1
	.type		_ZN40_INTERNAL_7f1bb15f_4_k_cu_d863d27f_283254cuda3std3__45__cpo4cendE,@object
	.size		_ZN40_INTERNAL_7f1bb15f_4_k_cu_d863d27f_283254cuda3std3__45__cpo4cendE,(_ZN40_INTERNAL_7f1bb15f_4_k_cu_d863d27f_283254cuda3std6ranges3__45__cpo4swapE - _ZN40_INTERNAL_7f1bb15f_4_k_cu_d863d27f_283254cuda3std3__45__cpo4cendE)
_ZN40_INTERNAL_7f1bb15f_4_k_cu_d863d27f_283254cuda3std3__45__cpo4cendE:
	.zero		1
	.type		_ZN40_INTERNAL_7f1bb15f_4_k_cu_d863d27f_283254cuda3std6ranges3__45__cpo4swapE,@object
	.size		_ZN40_INTERNAL_7f1bb15f_4_k_cu_d863d27f_283254cuda3std6ranges3__45__cpo4swapE,(.L_8 - _ZN40_INTERNAL_7f1bb15f_4_k_cu_d863d27f_283254cuda3std6ranges3__45__cpo4swapE)
_ZN40_INTERNAL_7f1bb15f_4_k_cu_d863d27f_283254cuda3std6ranges3__45__cpo4swapE:
	.zero		1
.L_8:


//--------------------- .nv.constant0._ZN7cutlass13device_kernelINS_4gemm6kernel13GemmUniversalIN4cute5tupleIJiiiiEEENS1_10collective13CollectiveMmaINS1_34MainloopSm90TmaGmmaWarpSpecializedILi2ENS5_IJNS4_1CILi2EEESB_NSA_ILi1EEEEEENS1_35KernelTmaWarpSpecializedCooperativeEEENS5_IJNSA_ILi128EEENSA_ILi256EEESG_EEENS_6half_tENS5_IJlSC_lEEESJ_SK_NS4_8TiledMMAINS4_8MMA_AtomIJNS4_4SM904GMMA26MMA_64x256x16_F32F16F16_SSILNSO_5MajorE0ELSQ_0ELNSO_7ScaleInE1ELSR_1EEEEEENS4_6LayoutINS5_IJSB_SC_SC_EEENS5_IJSC_NSA_ILi0EEESW_EEEEENS5_IJNS4_10UnderscoreESZ_SZ_EEEEENS4_23SM90_TMA_LOAD_MULTICASTENS4_14ComposedLayoutINS4_7SwizzleILi3ELi4ELi3EEENS4_18smem_ptr_flag_bitsILi16EEENSU_INS5_IJNSA_ILi8EEENSA_ILi64EEEEEENS5_IJS19_SC_EEEEEEEvNS4_8identityES12_S1D_vS1E_EENS_8epilogue10collective6detail29Sm90TmaWarpSpecializedAdapterINS1H_15DefaultEpilogueISJ_SK_SK_NS1G_6thread17LinearCombinationISJ_Li1EffLNS1L_9ScaleType4KindE0ELNS_15FloatRoundStyleE2ESJ_EENS1_15EpilogueDefaultEEEEEvvEEEEvNT_6ParamsE --------------------------
	.section	.nv.constant0._ZN7cutlass13device_kernelINS_4gemm6kernel13GemmUniversalIN4cute5tupleIJiiiiEEENS1_10collective13CollectiveMmaINS1_34MainloopSm90TmaGmmaWarpSpecializedILi2ENS5_IJNS4_1CILi2EEESB_NSA_ILi1EEEEEENS1_35KernelTmaWarpSpecializedCooperativeEEENS5_IJNSA_ILi128EEENSA_ILi256EEESG_EEENS_6half_tENS5_IJlSC_lEEESJ_SK_NS4_8TiledMMAINS4_8MMA_AtomIJNS4_4SM904GMMA26MMA_64x256x16_F32F16F16_SSILNSO_5MajorE0ELSQ_0ELNSO_7ScaleInE1ELSR_1EEEEEENS4_6LayoutINS5_IJSB_SC_SC_EEENS5_IJSC_NSA_ILi0EEESW_EEEEENS5_IJNS4_10UnderscoreESZ_SZ_EEEEENS4_23SM90_TMA_LOAD_MULTICASTENS4_14ComposedLayoutINS4_7SwizzleILi3ELi4ELi3EEENS4_18smem_ptr_flag_bitsILi16EEENSU_INS5_IJNSA_ILi8EEENSA_ILi64EEEEEENS5_IJS19_SC_EEEEEEEvNS4_8identityES12_S1D_vS1E_EENS_8epilogue10collective6detail29Sm90TmaWarpSpecializedAdapterINS1H_15DefaultEpilogueISJ_SK_SK_NS1G_6thread17LinearCombinationISJ_Li1EffLNS1L_9ScaleType4KindE0ELNS_15FloatRoundStyleE2ESJ_EENS1_15EpilogueDefaultEEEEEvvEEEEvNT_6ParamsE,"a",@progbits
	.sectionflags	@""
	.align	4
.nv.constant0._ZN7cutlass13device_kernelINS_4gemm6kernel13GemmUniversalIN4cute5tupleIJiiiiEEENS1_10collective13CollectiveMmaINS1_34MainloopSm90TmaGmmaWarpSpecializedILi2ENS5_IJNS4_1CILi2EEESB_NSA_ILi1EEEEEENS1_35KernelTmaWarpSpecializedCooperativeEEENS5_IJNSA_ILi128EEENSA_ILi256EEESG_EEENS_6half_tENS5_IJlSC_lEEESJ_SK_NS4_8TiledMMAINS4_8MMA_AtomIJNS4_4SM904GMMA26MMA_64x256x16_F32F16F16_SSILNSO_5MajorE0ELSQ_0ELNSO_7ScaleInE1ELSR_1EEEEEENS4_6LayoutINS5_IJSB_SC_SC_EEENS5_IJSC_NSA_ILi0EEESW_EEEEENS5_IJNS4_10UnderscoreESZ_SZ_EEEEENS4_23SM90_TMA_LOAD_MULTICASTENS4_14ComposedLayoutINS4_7SwizzleILi3ELi4ELi3EEENS4_18smem_ptr_flag_bitsILi16EEENSU_INS5_IJNSA_ILi8EEENSA_ILi64EEEEEENS5_IJS19_SC_EEEEEEEvNS4_8identityES12_S1D_vS1E_EENS_8epilogue10collective6detail29Sm90TmaWarpSpecializedAdapterINS1H_15DefaultEpilogueISJ_SK_SK_NS1G_6thread17LinearCombinationISJ_Li1EffLNS1L_9ScaleType4KindE0ELNS_15FloatRoundStyleE2ESJ_EENS1_15EpilogueDefaultEEEEEvvEEEEvNT_6ParamsE:
	.zero		1664


//--------------------- SYMBOLS --------------------------

	.type		.nv.reservedSmem.offset0,@object
	.size		.nv.reservedSmem.offset0,0x4
	.type		__assertfail,@function
